// auto-generated by cutlass_sweep.fmha — config: {"arch": "sm_90", "direction": "fwd", "dtype": "bf16", "head_dim": 16, "mask": "none", "schedule": "tma", "tile_kv": 128, "tile_q": 64}
#include "cutlass/cutlass.h"
#include "cute/tensor.hpp"
#include "cutlass/device_kernel.h"
#include "cutlass/kernel_hardware_info.h"
#include "88_hopper_fmha/collective/fmha_fusion.hpp"
#include "88_hopper_fmha/kernel/fmha_kernel_builder.hpp"

using namespace cute;
using Element = cutlass::bfloat16_t;
using TileShape = Shape<_64, _128, _16>;
using StrideQ = cute::tuple<int, _1, cute::tuple<int, int>>;
using StrideK = cute::tuple<int, _1, cute::tuple<int, int>>;
using StrideV = cute::tuple<int, cute::_1, cute::tuple<int, int>>;

using Kernel = typename cutlass::fmha::kernel::FmhaBuilder<
    Element, float, float,
    TileShape, StrideQ, StrideK, StrideV,
    cutlass::fmha::collective::DefaultFusion,
    cutlass::gemm::KernelTma
  >::Kernel;

auto* _anchor = &cutlass::device_kernel<Kernel>;


// ===== COMPILED SASS (sm_90a) =====

	.target	sm_90a

	.elftype	@"ET_EXEC"


//--------------------- .note.nv.tkinfo           --------------------------
	.section	.note.nv.tkinfo,"",@"SHT_NOTE"
	.sectionflags	@"SHF_NOTE_NV_TKINFO"
	.tkinfo
        /*0018*/ 	.word	0x00000002
        /*0030*/ 	.string	""
        /*0030*/ 	.string	"ptxas"
        /*0030*/ 	.string	"Cuda compilation tools, release 13.0, V13.0.88"
        /*0030*/ 	.string	"Build cuda_13.0.r13.0/compiler.36424714_0"
        /*0030*/ 	.string	"-arch sm_90a -m 64 "



//--------------------- .note.nv.cuinfo           --------------------------
	.section	.note.nv.cuinfo,"",@"SHT_NOTE"
	.sectionflags	@"SHF_NOTE_NV_CUINFO"
        /*0018*/ 	.short	0x0002
        /*001a*/ 	.short	0x005a
        /*001c*/ 	.short	0x0082
	.zero		2


//--------------------- .nv.info                  --------------------------
	.section	.nv.info,"",@"SHT_CUDA_INFO"
	.align	4


	//----- nvinfo : EIATTR_REGCOUNT
	.align		4
        /*0000*/ 	.byte	0x04, 0x2f
        /*0002*/ 	.short	(.L_15 - .L_14)
	.align		4
.L_14:
        /*0004*/ 	.word	index@(_ZN7cutlass13device_kernelINS_4fmha6kernel13FmhaKernelTmaINS1_10collective15FmhaMainloopTmaINS_10bfloat16_tEfN4cute5tupleIJNS7_1CILi64EEENS9_ILi128EEENS9_ILi16EEEEEENS4_13DefaultFusionEJEEENS4_15FmhaFwdEpilogueIS6_fNS8_IJSA_SC_SB_EEEEEJEEEEEvNT_6ParamsE)
        /*0008*/ 	.word	0x00000069


	//----- nvinfo : EIATTR_FRAME_SIZE
	.align		4
.L_15:
        /*000c*/ 	.byte	0x04, 0x11
        /*000e*/ 	.short	(.L_17 - .L_16)
	.align		4
.L_16:
        /*0010*/ 	.word	index@($__internal_0_$__cuda_sm20_rcp_rn_f32_slowpath)
        /*0014*/ 	.word	0x00000000


	//----- nvinfo : EIATTR_FRAME_SIZE
	.align		4
.L_17:
        /*0018*/ 	.byte	0x04, 0x11
        /*001a*/ 	.short	(.L_19 - .L_18)
	.align		4
.L_18:
        /*001c*/ 	.word	index@(_ZN7cutlass13device_kernelINS_4fmha6kernel13FmhaKernelTmaINS1_10collective15FmhaMainloopTmaINS_10bfloat16_tEfN4cute5tupleIJNS7_1CILi64EEENS9_ILi128EEENS9_ILi16EEEEEENS4_13DefaultFusionEJEEENS4_15FmhaFwdEpilogueIS6_fNS8_IJSA_SC_SB_EEEEEJEEEEEvNT_6ParamsE)
        /*0020*/ 	.word	0x00000000


	//----- nvinfo : EIATTR_MIN_STACK_SIZE
	.align		4
.L_19:
        /*0024*/ 	.byte	0x04, 0x12
        /*0026*/ 	.short	(.L_21 - .L_20)
	.align		4
.L_20:
        /*0028*/ 	.word	index@(_ZN7cutlass13device_kernelINS_4fmha6kernel13FmhaKernelTmaINS1_10collective15FmhaMainloopTmaINS_10bfloat16_tEfN4cute5tupleIJNS7_1CILi64EEENS9_ILi128EEENS9_ILi16EEEEEENS4_13DefaultFusionEJEEENS4_15FmhaFwdEpilogueIS6_fNS8_IJSA_SC_SB_EEEEEJEEEEEvNT_6ParamsE)
        /*002c*/ 	.word	0x00000000
.L_21:


//--------------------- .nv.compat                --------------------------
	.section	.nv.compat,"",@"SHT_CUDA_COMPAT_INFO"
	.align	4
        /*0000*/ 	.byte	0x02, 0x09, 0x01, 0x00, 0x02, 0x02, 0x04, 0x00, 0x02, 0x05, 0x05, 0x00, 0x03, 0x07, 0x01, 0x01
        /*0010*/ 	.byte	0x02, 0x03, 0x01, 0x00, 0x02, 0x06, 0x01, 0x00, 0x04, 0x0b, 0x08, 0x00, 0x00, 0x00, 0x00, 0x00
        /*0020*/ 	.byte	0x00, 0x00, 0x00, 0x00


//--------------------- .nv.info._ZN7cutlass13device_kernelINS_4fmha6kernel13FmhaKernelTmaINS1_10collective15FmhaMainloopTmaINS_10bfloat16_tEfN4cute5tupleIJNS7_1CILi64EEENS9_ILi128EEENS9_ILi16EEEEEENS4_13DefaultFusionEJEEENS4_15FmhaFwdEpilogueIS6_fNS8_IJSA_SC_SB_EEEEEJEEEEEvNT_6ParamsE --------------------------
	.section	.nv.info._ZN7cutlass13device_kernelINS_4fmha6kernel13FmhaKernelTmaINS1_10collective15FmhaMainloopTmaINS_10bfloat16_tEfN4cute5tupleIJNS7_1CILi64EEENS9_ILi128EEENS9_ILi16EEEEEENS4_13DefaultFusionEJEEENS4_15FmhaFwdEpilogueIS6_fNS8_IJSA_SC_SB_EEEEEJEEEEEvNT_6ParamsE,"",@"SHT_CUDA_INFO"
	.sectionflags	@""
	.align	4


	//----- nvinfo : EIATTR_CUDA_API_VERSION
	.align		4
        /*0000*/ 	.byte	0x04, 0x37
        /*0002*/ 	.short	(.L_23 - .L_22)
.L_22:
        /*0004*/ 	.word	0x00000082


	//----- nvinfo : EIATTR_KPARAM_INFO
	.align		4
.L_23:
        /*0008*/ 	.byte	0x04, 0x17
        /*000a*/ 	.short	(.L_25 - .L_24)
.L_24:
        /*000c*/ 	.word	0x00000000
        /*0010*/ 	.short	0x0000
        /*0012*/ 	.short	0x0070
        /*0014*/ 	.byte	0x00, 0xf0, 0x01, 0x20


	//----- nvinfo : EIATTR_SPARSE_MMA_MASK
	.align		4
.L_25:
        /*0018*/ 	.byte	0x03, 0x50
        /*001a*/ 	.short	0x0000


	//----- nvinfo : EIATTR_MAXREG_COUNT
	.align		4
        /*001c*/ 	.byte	0x03, 0x1b
        /*001e*/ 	.short	0x00ff


	//----- nvinfo : EIATTR_NUM_BARRIERS
	.align		4
        /*0020*/ 	.byte	0x02, 0x4c
        /*0022*/ 	.byte	0x02
	.zero		1


	//----- nvinfo : EIATTR_EXTERNS
	.align		4
        /*0024*/ 	.byte	0x04, 0x0f
        /*0026*/ 	.short	(.L_27 - .L_26)


	//   ....[0]....
	.align		4
.L_26:
        /*0028*/ 	.word	index@(__assertfail)


	//----- nvinfo : EIATTR_MERCURY_ISA_VERSION
	.align		4
.L_27:
        /*002c*/ 	.byte	0x03, 0x5f
        /*002e*/ 	.short	0x0101


	//----- nvinfo : EIATTR_COOP_GROUP_MASK_REGIDS
	.align		4
        /*0030*/ 	.byte	0x04, 0x29
        /*0032*/ 	.short	(.L_29 - .L_28)


	//   ....[0]....
.L_28:
        /*0034*/ 	.word	0xffffffff


	//   ....[1]....
        /*0038*/ 	.word	0xffffffff


	//   ....[2]....
        /*003c*/ 	.word	0xffffffff


	//   ....[3]....
        /*0040*/ 	.word	0xffffffff


	//   ....[4]....
        /*0044*/ 	.word	0xffffffff


	//   ....[5]....
        /*0048*/ 	.word	0xffffffff


	//   ....[6]....
        /*004c*/ 	.word	0xffffffff


	//   ....[7]....
        /*0050*/ 	.word	0xffffffff


	//   ....[8]....
        /*0054*/ 	.word	0xffffffff


	//   ....[9]....
        /*0058*/ 	.word	0xffffffff


	//   ....[10]....
        /*005c*/ 	.word	0xffffffff


	//   ....[11]....
        /*0060*/ 	.word	0xffffffff


	//   ....[12]....
        /*0064*/ 	.word	0xffffffff


	//   ....[13]....
        /*0068*/ 	.word	0xffffffff


	//   ....[14]....
        /*006c*/ 	.word	0xffffffff


	//   ....[15]....
        /*0070*/ 	.word	0xffffffff


	//   ....[16]....
        /*0074*/ 	.word	0xffffffff


	//----- nvinfo : EIATTR_COOP_GROUP_INSTR_OFFSETS
	.align		4
.L_29:
        /*0078*/ 	.byte	0x04, 0x28
        /*007a*/ 	.short	(.L_31 - .L_30)


	//   ....[0]....
.L_30:
        /*007c*/ 	.word	0x00000050


	//   ....[1]....
        /*0080*/ 	.word	0x00000140


	//   ....[2]....
        /*0084*/ 	.word	0x00000270


	//   ....[3]....
        /*0088*/ 	.word	0x00000410


	//   ....[4]....
        /*008c*/ 	.word	0x00000550


	//   ....[5]....
        /*0090*/ 	.word	0x000014b0


	//   ....[6]....
        /*0094*/ 	.word	0x00001540


	//   ....[7]....
        /*0098*/ 	.word	0x00001960


	//   ....[8]....
        /*009c*/ 	.word	0x00001b20


	//   ....[9]....
        /*00a0*/ 	.word	0x00003c50


	//   ....[10]....
        /*00a4*/ 	.word	0x00003c60


	//   ....[11]....
        /*00a8*/ 	.word	0x00003c90


	//   ....[12]....
        /*00ac*/ 	.word	0x00003ca0


	//   ....[13]....
        /*00b0*/ 	.word	0x00006020


	//   ....[14]....
        /*00b4*/ 	.word	0x00006060


	//   ....[15]....
        /*00b8*/ 	.word	0x000060a0


	//   ....[16]....
        /*00bc*/ 	.word	0x000060c0


	//----- nvinfo : EIATTR_SYSCALL_OFFSETS
	.align		4
.L_31:
        /*00c0*/ 	.byte	0x04, 0x46
        /*00c2*/ 	.short	(.L_33 - .L_32)


	//   ....[0]....
.L_32:
        /*00c4*/ 	.word	0x00006880


	//   ....[1]....
        /*00c8*/ 	.word	0x000069a0


	//----- nvinfo : EIATTR_MBARRIER_INSTR_OFFSETS
	.align		4
.L_33:
        /*00cc*/ 	.byte	0x04, 0x39
        /*00ce*/ 	.short	(.L_35 - .L_34)


	//   ....[0]....
.L_34:
        /*00d0*/ 	.word	0x00000240
        /*00d4*/ 	.word	0x000000ff
        /*00d8*/ 	.word	0x00004840
        /*00dc*/ 	.short	0x0100
        /*00de*/ 	.byte	0x08
	.zero		1


	//   ....[1]....
        /*00e0*/ 	.word	0x00000250
        /*00e4*/ 	.word	0x000000ff
        /*00e8*/ 	.word	0x00004848
        /*00ec*/ 	.short	0x0100
        /*00ee*/ 	.byte	0x08
	.zero		1


	//   ....[2]....
        /*00f0*/ 	.word	0x00000380
        /*00f4*/ 	.word	0x000000ff
        /*00f8*/ 	.word	0x00004800
        /*00fc*/ 	.short	0x0100
        /*00fe*/ 	.byte	0x08
	.zero		1


	//   ....[3]....
        /*0100*/ 	.word	0x00000390
        /*0104*/ 	.word	0x000000ff
        /*0108*/ 	.word	0x00004820
        /*010c*/ 	.short	0x0100
        /*010e*/ 	.byte	0x08
	.zero		1


	//   ....[4]....
        /*0110*/ 	.word	0x000003a0
        /*0114*/ 	.word	0x000000ff
        /*0118*/ 	.word	0x00004808
        /*011c*/ 	.short	0x0100
        /*011e*/ 	.byte	0x08
	.zero		1


	//   ....[5]....
        /*0120*/ 	.word	0x000003b0
        /*0124*/ 	.word	0x000000ff
        /*0128*/ 	.word	0x00004828
        /*012c*/ 	.short	0x0100
        /*012e*/ 	.byte	0x08
	.zero		1


	//   ....[6]....
        /*0130*/ 	.word	0x000003c0
        /*0134*/ 	.word	0x000000ff
        /*0138*/ 	.word	0x00004810
        /*013c*/ 	.short	0x0100
        /*013e*/ 	.byte	0x08
	.zero		1


	//   ....[7]....
        /*0140*/ 	.word	0x000003d0
        /*0144*/ 	.word	0x000000ff
        /*0148*/ 	.word	0x00004830
        /*014c*/ 	.short	0x0100
        /*014e*/ 	.byte	0x08
	.zero		1


	//   ....[8]....
        /*0150*/ 	.word	0x000003e0
        /*0154*/ 	.word	0x000000ff
        /*0158*/ 	.word	0x00004818
        /*015c*/ 	.short	0x0100
        /*015e*/ 	.byte	0x08
	.zero		1


	//   ....[9]....
        /*0160*/ 	.word	0x000003f0
        /*0164*/ 	.word	0x000000ff
        /*0168*/ 	.word	0x00004838
        /*016c*/ 	.short	0x0100
        /*016e*/ 	.byte	0x08
	.zero		1


	//   ....[10]....
        /*0170*/ 	.word	0x00000520
        /*0174*/ 	.word	0x000000ff
        /*0178*/ 	.word	0x00004850
        /*017c*/ 	.short	0x0100
        /*017e*/ 	.byte	0x08
	.zero		1


	//   ....[11]....
        /*0180*/ 	.word	0x00000530
        /*0184*/ 	.word	0x000000ff
        /*0188*/ 	.word	0x00004858
        /*018c*/ 	.short	0x0100
        /*018e*/ 	.byte	0x08
	.zero		1


	//   ....[12]....
        /*0190*/ 	.word	0x00000670
        /*0194*/ 	.word	0x00000003
        /*0198*/ 	.word	0x00004848
        /*019c*/ 	.short	0x010a
        /*019e*/ 	.byte	0x3f
	.zero		1


	//   ....[13]....
        /*01a0*/ 	.word	0x00000930
        /*01a4*/ 	.word	0x00000003
        /*01a8*/ 	.word	0x00004820
        /*01ac*/ 	.short	0x010a
        /*01ae*/ 	.byte	0x3f
	.zero		1


	//   ....[14]....
        /*01b0*/ 	.word	0x00000ae0
        /*01b4*/ 	.word	0x00000000
        /*01b8*/ 	.word	0x00004820
        /*01bc*/ 	.short	0x010a
        /*01be*/ 	.byte	0x3f
	.zero		1


	//   ....[15]....
        /*01c0*/ 	.word	0x00000d00
        /*01c4*/ 	.word	0x00000002
        /*01c8*/ 	.word	0x00004820
        /*01cc*/ 	.short	0x010a
        /*01ce*/ 	.byte	0x3f
	.zero		1


	//   ....[16]....
        /*01d0*/ 	.word	0x00000f10
        /*01d4*/ 	.word	0x00000003
        /*01d8*/ 	.word	0x00004820
        /*01dc*/ 	.short	0x010a
        /*01de*/ 	.byte	0x3f
	.zero		1


	//   ....[17]....
        /*01e0*/ 	.word	0x00001140
        /*01e4*/ 	.word	0x00000002
        /*01e8*/ 	.word	0x00004840
        /*01ec*/ 	.short	0x010a
        /*01ee*/ 	.byte	0x3f
	.zero		1


	//   ....[18]....
        /*01f0*/ 	.word	0x00001160
        /*01f4*/ 	.word	0x00000002
        /*01f8*/ 	.word	0x00004800
        /*01fc*/ 	.short	0x010a
        /*01fe*/ 	.byte	0x3f
	.zero		1


	//   ....[19]....
        /*0200*/ 	.word	0x00002080
        /*0204*/ 	.word	0x00000002
        /*0208*/ 	.word	0x00004808
        /*020c*/ 	.short	0x010a
        /*020e*/ 	.byte	0x3f
	.zero		1


	//   ....[20]....
        /*0210*/ 	.word	0x00003440
        /*0214*/ 	.word	0x0000000a
        /*0218*/ 	.word	0x00000000
        /*021c*/ 	.short	0x0101
        /*021e*/ 	.byte	0x3f
	.zero		1


	//   ....[21]....
        /*0220*/ 	.word	0x00003500
        /*0224*/ 	.word	0x00000009
        /*0228*/ 	.word	0x00004800
        /*022c*/ 	.short	0x010a
        /*022e*/ 	.byte	0x3f
	.zero		1


	//   ....[22]....
        /*0230*/ 	.word	0x00003610
        /*0234*/ 	.word	0x00000000
        /*0238*/ 	.word	0x00004820
        /*023c*/ 	.short	0x010a
        /*023e*/ 	.byte	0x3f
	.zero		1


	//   ....[23]....
        /*0240*/ 	.word	0x00003d50
        /*0244*/ 	.word	0x00000012
        /*0248*/ 	.word	0x00000000
        /*024c*/ 	.short	0x0101
        /*024e*/ 	.byte	0x3f
	.zero		1


	//   ....[24]....
        /*0250*/ 	.word	0x00003da0
        /*0254*/ 	.word	0x00000066
        /*0258*/ 	.word	0x00004800
        /*025c*/ 	.short	0x010a
        /*025e*/ 	.byte	0x3f
	.zero		1


	//   ....[25]....
        /*0260*/ 	.word	0x00005cc0
        /*0264*/ 	.word	0x0000000a
        /*0268*/ 	.word	0x00000000
        /*026c*/ 	.short	0x0101
        /*026e*/ 	.byte	0x3f
	.zero		1


	//   ....[26]....
        /*0270*/ 	.word	0x00005d40
        /*0274*/ 	.word	0x0000000a
        /*0278*/ 	.word	0x00004820
        /*027c*/ 	.short	0x010a
        /*027e*/ 	.byte	0x3f
	.zero		1


	//   ....[27]....
        /*0280*/ 	.word	0x00006d50
        /*0284*/ 	.word	0x00000003
        /*0288*/ 	.word	0x00004848
        /*028c*/ 	.short	0x010a
        /*028e*/ 	.byte	0x3f
	.zero		1


	//   ....[28]....
        /*0290*/ 	.word	0x00006da0
        /*0294*/ 	.word	0x00000003
        /*0298*/ 	.word	0x00004820
        /*029c*/ 	.short	0x010a
        /*029e*/ 	.byte	0x3f
	.zero		1


	//   ....[29]....
        /*02a0*/ 	.word	0x00006df0
        /*02a4*/ 	.word	0x00000000
        /*02a8*/ 	.word	0x00004820
        /*02ac*/ 	.short	0x010a
        /*02ae*/ 	.byte	0x3f
	.zero		1


	//   ....[30]....
        /*02b0*/ 	.word	0x00006e40
        /*02b4*/ 	.word	0x00000002
        /*02b8*/ 	.word	0x00004820
        /*02bc*/ 	.short	0x010a
        /*02be*/ 	.byte	0x3f
	.zero		1


	//   ....[31]....
        /*02c0*/ 	.word	0x00006e90
        /*02c4*/ 	.word	0x00000003
        /*02c8*/ 	.word	0x00004820
        /*02cc*/ 	.short	0x010a
        /*02ce*/ 	.byte	0x3f
	.zero		1


	//   ....[32]....
        /*02d0*/ 	.word	0x00006ee0
        /*02d4*/ 	.word	0x00000002
        /*02d8*/ 	.word	0x00004840
        /*02dc*/ 	.short	0x010a
        /*02de*/ 	.byte	0x3f
	.zero		1


	//   ....[33]....
        /*02e0*/ 	.word	0x00006f30
        /*02e4*/ 	.word	0x00000002
        /*02e8*/ 	.word	0x00004800
        /*02ec*/ 	.short	0x010a
        /*02ee*/ 	.byte	0x3f
	.zero		1


	//   ....[34]....
        /*02f0*/ 	.word	0x00006f80
        /*02f4*/ 	.word	0x00000002
        /*02f8*/ 	.word	0x00004808
        /*02fc*/ 	.short	0x010a
        /*02fe*/ 	.byte	0x3f
	.zero		1


	//   ....[35]....
        /*0300*/ 	.word	0x00006fd0
        /*0304*/ 	.word	0x00000009
        /*0308*/ 	.word	0x00004800
        /*030c*/ 	.short	0x010a
        /*030e*/ 	.byte	0x3f
	.zero		1


	//   ....[36]....
        /*0310*/ 	.word	0x00007020
        /*0314*/ 	.word	0x00000000
        /*0318*/ 	.word	0x00004820
        /*031c*/ 	.short	0x010a
        /*031e*/ 	.byte	0x3f
	.zero		1


	//   ....[37]....
        /*0320*/ 	.word	0x00007070
        /*0324*/ 	.word	0x00000066
        /*0328*/ 	.word	0x00004800
        /*032c*/ 	.short	0x010a
        /*032e*/ 	.byte	0x3f
	.zero		1


	//   ....[38]....
        /*0330*/ 	.word	0x000070c0
        /*0334*/ 	.word	0x0000000a
        /*0338*/ 	.word	0x00004820
        /*033c*/ 	.short	0x010a
        /*033e*/ 	.byte	0x3f
	.zero		1


	//----- nvinfo : EIATTR_NUM_MBARRIERS
	.align		4
.L_35:
        /*0340*/ 	.byte	0x03, 0x38
        /*0342*/ 	.short	0x000c


	//----- nvinfo : EIATTR_EXIT_INSTR_OFFSETS
	.align		4
        /*0344*/ 	.byte	0x04, 0x1c
        /*0346*/ 	.short	(.L_37 - .L_36)


	//   ....[0]....
.L_36:
        /*0348*/ 	.word	0x00006d40


	//----- nvinfo : EIATTR_MAX_THREADS
	.align		4
.L_37:
        /*034c*/ 	.byte	0x04, 0x05
        /*034e*/ 	.short	(.L_39 - .L_38)
.L_38:
        /*0350*/ 	.word	0x00000080
        /*0354*/ 	.word	0x00000001
        /*0358*/ 	.word	0x00000001


	//----- nvinfo : EIATTR_CRS_STACK_SIZE
	.align		4
.L_39:
        /*035c*/ 	.byte	0x04, 0x1e
        /*035e*/ 	.short	(.L_41 - .L_40)
.L_40:
        /*0360*/ 	.word	0x00000000


	//----- nvinfo : EIATTR_CBANK_PARAM_SIZE
	.align		4
.L_41:
        /*0364*/ 	.byte	0x03, 0x19
        /*0366*/ 	.short	0x0870


	//----- nvinfo : EIATTR_PARAM_CBANK
	.align		4
        /*0368*/ 	.byte	0x04, 0x0a
        /*036a*/ 	.short	(.L_43 - .L_42)
	.align		4
.L_42:
        /*036c*/ 	.word	index@(.nv.constant0._ZN7cutlass13device_kernelINS_4fmha6kernel13FmhaKernelTmaINS1_10collective15FmhaMainloopTmaINS_10bfloat16_tEfN4cute5tupleIJNS7_1CILi64EEENS9_ILi128EEENS9_ILi16EEEEEENS4_13DefaultFusionEJEEENS4_15FmhaFwdEpilogueIS6_fNS8_IJSA_SC_SB_EEEEEJEEEEEvNT_6ParamsE)
        /*0370*/ 	.short	0x0210
        /*0372*/ 	.short	0x0870


	//----- nvinfo : EIATTR_SW_WAR
	.align		4
.L_43:
        /*0374*/ 	.byte	0x04, 0x36
        /*0376*/ 	.short	(.L_45 - .L_44)
.L_44:
        /*0378*/ 	.word	0x00000008
.L_45:


//--------------------- .nv.callgraph             --------------------------
	.section	.nv.callgraph,"",@"SHT_CUDA_CALLGRAPH"
	.align	4
	.sectionentsize	8
	.align		4
        /*0000*/ 	.word	0x00000000
	.align		4
        /*0004*/ 	.word	0xffffffff
	.align		4
        /*0008*/ 	.word	index@(_ZN7cutlass13device_kernelINS_4fmha6kernel13FmhaKernelTmaINS1_10collective15FmhaMainloopTmaINS_10bfloat16_tEfN4cute5tupleIJNS7_1CILi64EEENS9_ILi128EEENS9_ILi16EEEEEENS4_13DefaultFusionEJEEENS4_15FmhaFwdEpilogueIS6_fNS8_IJSA_SC_SB_EEEEEJEEEEEvNT_6ParamsE)
	.align		4
        /*000c*/ 	.word	index@(__assertfail)
	.align		4
        /*0010*/ 	.word	0x00000000
	.align		4
        /*0014*/ 	.word	0xfffffffe
	.align		4
        /*0018*/ 	.word	0x00000000
	.align		4
        /*001c*/ 	.word	0xfffffffd
	.align		4
        /*0020*/ 	.word	0x00000000
	.align		4
        /*0024*/ 	.word	0xfffffffc


//--------------------- .nv.constant4             --------------------------
	.section	.nv.constant4,"a",@progbits
	.align	8
	.align		8
.nv.constant4:
        /*0000*/ 	.dword	__assertfail
	.align		8
        /*0008*/ 	.dword	__unnamed_1
	.align		8
        /*0010*/ 	.dword	_ZN39_INTERNAL_59f980fb_4_k_cu_b82c5709_27554cuda3std3__45__cpo5beginE
	.align		8
        /*0018*/ 	.dword	_ZN39_INTERNAL_59f980fb_4_k_cu_b82c5709_27554cuda3std3__45__cpo3endE
	.align		8
        /*0020*/ 	.dword	_ZN39_INTERNAL_59f980fb_4_k_cu_b82c5709_27554cuda3std3__45__cpo6cbeginE
	.align		8
        /*0028*/ 	.dword	_ZN39_INTERNAL_59f980fb_4_k_cu_b82c5709_27554cuda3std3__45__cpo4cendE
	.align		8
        /*0030*/ 	.dword	_ZN39_INTERNAL_59f980fb_4_k_cu_b82c5709_27554cuda3std3__441_GLOBAL__N__59f980fb_4_k_cu_b82c5709_27556ignoreE
	.align		8
        /*0038*/ 	.dword	_ZN39_INTERNAL_59f980fb_4_k_cu_b82c5709_27554cuda3std3__419piecewise_constructE
	.align		8
        /*0040*/ 	.dword	_ZN39_INTERNAL_59f980fb_4_k_cu_b82c5709_27554cuda3std3__48in_placeE
	.align		8
        /*0048*/ 	.dword	_ZN39_INTERNAL_59f980fb_4_k_cu_b82c5709_27554cuda3std6ranges3__45__cpo4swapE
	.align		8
        /*0050*/ 	.dword	_ZN39_INTERNAL_59f980fb_4_k_cu_b82c5709_27554cuda3std6ranges3__45__cpo9iter_moveE
	.align		8
        /*0058*/ 	.dword	_ZN39_INTERNAL_59f980fb_4_k_cu_b82c5709_27554cute7productE
	.align		8
        /*0060*/ 	.dword	_ZN39_INTERNAL_59f980fb_4_k_cu_b82c5709_27554cute1_E
	.align		8
        /*0068*/ 	.dword	$str$23
	.align		8
        /*0070*/ 	.dword	$str$24


//--------------------- .text._ZN7cutlass13device_kernelINS_4fmha6kernel13FmhaKernelTmaINS1_10collective15FmhaMainloopTmaINS_10bfloat16_tEfN4cute5tupleIJNS7_1CILi64EEENS9_ILi128EEENS9_ILi16EEEEEENS4_13DefaultFusionEJEEENS4_15FmhaFwdEpilogueIS6_fNS8_IJSA_SC_SB_EEEEEJEEEEEvNT_6ParamsE --------------------------
	.section	.text._ZN7cutlass13device_kernelINS_4fmha6kernel13FmhaKernelTmaINS1_10collective15FmhaMainloopTmaINS_10bfloat16_tEfN4cute5tupleIJNS7_1CILi64EEENS9_ILi128EEENS9_ILi16EEEEEENS4_13DefaultFusionEJEEENS4_15FmhaFwdEpilogueIS6_fNS8_IJSA_SC_SB_EEEEEJEEEEEvNT_6ParamsE,"ax",@progbits
	.align	128
.text._ZN7cutlass13device_kernelINS_4fmha6kernel13FmhaKernelTmaINS1_10collective15FmhaMainloopTmaINS_10bfloat16_tEfN4cute5tupleIJNS7_1CILi64EEENS9_ILi128EEENS9_ILi16EEEEEENS4_13DefaultFusionEJEEENS4_15FmhaFwdEpilogueIS6_fNS8_IJSA_SC_SB_EEEEEJEEEEEvNT_6ParamsE:
        .type           _ZN7cutlass13device_kernelINS_4fmha6kernel13FmhaKernelTmaINS1_10collective15FmhaMainloopTmaINS_10bfloat16_tEfN4cute5tupleIJNS7_1CILi64EEENS9_ILi128EEENS9_ILi16EEEEEENS4_13DefaultFusionEJEEENS4_15FmhaFwdEpilogueIS6_fNS8_IJSA_SC_SB_EEEEEJEEEEEvNT_6ParamsE,@function
        .size           _ZN7cutlass13device_kernelINS_4fmha6kernel13FmhaKernelTmaINS1_10collective15FmhaMainloopTmaINS_10bfloat16_tEfN4cute5tupleIJNS7_1CILi64EEENS9_ILi128EEENS9_ILi16EEEEEENS4_13DefaultFusionEJEEENS4_15FmhaFwdEpilogueIS6_fNS8_IJSA_SC_SB_EEEEEJEEEEEvNT_6ParamsE,(.L_x_74 - _ZN7cutlass13device_kernelINS_4fmha6kernel13FmhaKernelTmaINS1_10collective15FmhaMainloopTmaINS_10bfloat16_tEfN4cute5tupleIJNS7_1CILi64EEENS9_ILi128EEENS9_ILi16EEEEEENS4_13DefaultFusionEJEEENS4_15FmhaFwdEpilogueIS6_fNS8_IJSA_SC_SB_EEEEEJEEEEEvNT_6ParamsE)
        .other          _ZN7cutlass13device_kernelINS_4fmha6kernel13FmhaKernelTmaINS1_10collective15FmhaMainloopTmaINS_10bfloat16_tEfN4cute5tupleIJNS7_1CILi64EEENS9_ILi128EEENS9_ILi16EEEEEENS4_13DefaultFusionEJEEENS4_15FmhaFwdEpilogueIS6_fNS8_IJSA_SC_SB_EEEEEJEEEEEvNT_6ParamsE,@"STO_CUDA_ENTRY STV_DEFAULT"
_ZN7cutlass13device_kernelINS_4fmha6kernel13FmhaKernelTmaINS1_10collective15FmhaMainloopTmaINS_10bfloat16_tEfN4cute5tupleIJNS7_1CILi64EEENS9_ILi128EEENS9_ILi16EEEEEENS4_13DefaultFusionEJEEENS4_15FmhaFwdEpilogueIS6_fNS8_IJSA_SC_SB_EEEEEJEEEEEvNT_6ParamsE:
[----:B------:R-:W1:Y:S01]  /*0000*/  LDC R1, c[0x0][0x28] ;  /* 0x00000a00ff017b82 */ /* 0x000e620000000800 */
[----:B------:R-:W2:Y:S01]  /*0010*/  S2R R12, SR_TID.X ;  /* 0x00000000000c7919 */ /* 0x000ea20000002100 */
[----:B------:R-:W-:Y:S01]  /*0020*/  ELECT P0, URZ, PT ;  /* 0x00000000003f782f */ /* 0x000fe20003800000 */
[----:B------:R-:W-:Y:S01]  /*0030*/  BSSY B0, `(.L_x_0) ;  /* 0x0000010000007945 */ /* 0x000fe20003800000 */
[----:B--2---:R-:W-:-:S05]  /*0040*/  SHF.R.U32.HI R8, RZ, 0x5, R12 ;  /* 0x00000005ff087819 */ /* 0x004fca000001160c */
[----:B------:R-:W2:Y:S02]  /*0050*/  SHFL.IDX PT, R0, R8, RZ, 0x1f ;  /* 0x00001fff08007589 */ /* 0x000ea400000e0000 */
[----:B--2---:R-:W-:-:S13]  /*0060*/  ISETP.NE.OR P0, PT, R0, RZ, !P0 ;  /* 0x000000ff0000720c */ /* 0x004fda0004705670 */
[----:B-1----:R-:W-:Y:S05]  /*0070*/  @P0 BRA `(.L_x_1) ;  /* 0x00000000002c0947 */ /* 0x002fea0003800000 */
[----:B------:R-:W-:Y:S02]  /*0080*/  ULDC.64 UR4, c[0x0][0x198] ;  /* 0x0000660000047ab9 */ /* 0x000fe40000000a00 */
[----:B------:R-:W-:Y:S02]  /*0090*/  UIADD3 UR6, UP0, UR4, 0xf0, URZ ;  /* 0x000000f004067890 */ /* 0x000fe4000ff1e03f */
[----:B------:R-:W-:Y:S02]  /*00a0*/  UIADD3 UR8, UP1, UR4, 0x1f0, URZ ;  /* 0x000001f004087890 */ /* 0x000fe4000ff3e03f */
[----:B------:R-:W-:Y:S02]  /*00b0*/  UIADD3 UR4, UP2, UR4, 0x2f0, URZ ;  /* 0x000002f004047890 */ /* 0x000fe4000ff5e03f */
[----:B------:R-:W-:Y:S02]  /*00c0*/  UIADD3.X UR7, URZ, UR5, URZ, UP0, !UPT ;  /* 0x000000053f077290 */ /* 0x000fe400087fe43f */
[----:B------:R-:W-:-:S02]  /*00d0*/  UIADD3.X UR9, URZ, UR5, URZ, UP1, !UPT ;  /* 0x000000053f097290 */ /* 0x000fc40008ffe43f */
[----:B------:R-:W-:-:S05]  /*00e0*/  UIADD3.X UR5, URZ, UR5, URZ, UP2, !UPT ;  /* 0x000000053f057290 */ /* 0x000fca00097fe43f */
[----:B------:R1:W-:Y:S02]  /*00f0*/  UTMACCTL.PF [UR6] ;  /* 0x00000000060079b9 */ /* 0x0003e40008040000 */
[----:B------:R1:W-:Y:S02]  /*0100*/  UTMACCTL.PF [UR8] ;  /* 0x00000000080079b9 */ /* 0x0003e40008040000 */
[----:B------:R1:W-:Y:S02]  /*0110*/  UTMACCTL.PF [UR4] ;  /* 0x00000000040079b9 */ /* 0x0003e40008040000 */
[----:B-1----:R-:W-:Y:S01]  /*0120*/  NOP ;  /* 0x0000000000007918 */ /* 0x002fe20000000000 */
.L_x_1:
[----:B------:R-:W-:Y:S05]  /*0130*/  BSYNC B0 ;  /* 0x0000000000007941 */ /* 0x000fea0003800000 */
.L_x_0:
[----:B------:R-:W1:Y:S02]  /*0140*/  SHFL.IDX PT, R0, R8, RZ, 0x1f ;  /* 0x00001fff08007589 */ /* 0x000e6400000e0000 */
[----:B-1----:R-:W-:-:S13]  /*0150*/  ISETP.NE.AND P0, PT, R0, RZ, PT ;  /* 0x000000ff0000720c */ /* 0x002fda0003f05270 */
[----:B------:R-:W-:Y:S05]  /*0160*/  @P0 BRA `(.L_x_2) ;  /* 0x0000000000400947 */ /* 0x000fea0003800000 */
[----:B------:R-:W1:Y:S01]  /*0170*/  S2UR UR8, SR_CgaCtaId ;  /* 0x00000000000879c3 */ /* 0x000e620000008800 */
[----:B------:R-:W-:Y:S01]  /*0180*/  UMOV UR4, 0x400 ;  /* 0x0000040000047882 */ /* 0x000fe20000000000 */
[----:B------:R-:W-:Y:S01]  /*0190*/  UMOV UR5, 0x1 ;  /* 0x0000000100057882 */ /* 0x000fe20000000000 */
[----:B------:R-:W-:Y:S01]  /*01a0*/  UMOV UR6, 0x80 ;  /* 0x0000008000067882 */ /* 0x000fe20000000000 */
[----:B------:R-:W-:Y:S01]  /*01b0*/  ELECT P0, URZ, PT ;  /* 0x00000000003f782f */ /* 0x000fe20003800000 */
[----:B------:R-:W-:-:S04]  /*01c0*/  UIADD3 UR6, -UR6, 0x100000, URZ ;  /* 0x0010000006067890 */ /* 0x000fc8000fffe13f */
[----:B------:R-:W-:Y:S02]  /*01d0*/  USHF.L.U32 UR7, UR6, 0xb, URZ ;  /* 0x0000000b06077899 */ /* 0x000fe4000800063f */
[----:B------:R-:W-:Y:S02]  /*01e0*/  USHF.L.U32 UR6, UR6, 0x1, URZ ;  /* 0x0000000106067899 */ /* 0x000fe4000800063f */
[----:B-1----:R-:W-:Y:S02]  /*01f0*/  ULEA UR8, UR8, UR4, 0x18 ;  /* 0x0000000408087291 */ /* 0x002fe4000f8ec03f */
[----:B------:R-:W-:-:S04]  /*0200*/  UIADD3 UR4, -UR5, 0x100000, URZ ;  /* 0x0010000005047890 */ /* 0x000fc8000fffe13f */
[----:B------:R-:W-:Y:S02]  /*0210*/  USHF.L.U32 UR5, UR4, 0xb, URZ ;  /* 0x0000000b04057899 */ /* 0x000fe4000800063f */
[----:B------:R-:W-:Y:S01]  /*0220*/  USHF.L.U32 UR4, UR4, 0x1, URZ ;  /* 0x0000000104047899 */ /* 0x000fe2000800063f */
[----:B------:R-:W1:Y:S11]  /*0230*/  FENCE.VIEW.ASYNC.S ;  /* 0x00000000000073c6 */ /* 0x000e760000000000 */
[----:B-1----:R1:W2:Y:S01]  /*0240*/  SYNCS.EXCH.64 URZ, [UR8+0x4840], UR4 ;  /* 0x00484004083f75b2 */ /* 0x0022a20008000100 */
[----:B------:R1:W3:Y:S01]  /*0250*/  SYNCS.EXCH.64 URZ, [UR8+0x4848], UR6 ;  /* 0x00484806083f75b2 */ /* 0x0002e20008000100 */
[----:B------:R-:W-:Y:S01]  /*0260*/  NOP ;  /* 0x0000000000007918 */ /* 0x000fe20000000000 */
.L_x_2:
[----:B------:R-:W4:Y:S01]  /*0270*/  SHFL.IDX PT, R0, R8, RZ, 0x1f ;  /* 0x00001fff08007589 */ /* 0x000f2200000e0000 */
[----:B------:R-:W-:Y:S01]  /*0280*/  NOP ;  /* 0x0000000000007918 */ /* 0x000fe20000000000 */
[----:B----4-:R-:W-:-:S13]  /*0290*/  ISETP.NE.AND P0, PT, R0, RZ, PT ;  /* 0x000000ff0000720c */ /* 0x010fda0003f05270 */
[----:B------:R-:W-:Y:S05]  /*02a0*/  @P0 BRA `(.L_x_3) ;  /* 0x0000000000580947 */ /* 0x000fea0003800000 */
[----:B-1----:R-:W1:Y:S01]  /*02b0*/  S2UR UR5, SR_CgaCtaId ;  /* 0x00000000000579c3 */ /* 0x002e620000008800 */
[----:B------:R-:W-:Y:S01]  /*02c0*/  UMOV UR4, 0x400 ;  /* 0x0000040000047882 */ /* 0x000fe20000000000 */
[----:B------:R-:W-:Y:S01]  /*02d0*/  UMOV UR6, 0x1 ;  /* 0x0000000100067882 */ /* 0x000fe20000000000 */
[----:B------:R-:W-:Y:S01]  /*02e0*/  UMOV UR7, 0x80 ;  /* 0x0000008000077882 */ /* 0x000fe20000000000 */
[----:B------:R-:W-:Y:S01]  /*02f0*/  ELECT P0, URZ, PT ;  /* 0x00000000003f782f */ /* 0x000fe20003800000 */
[----:B-1----:R-:W-:Y:S02]  /*0300*/  ULEA UR8, UR5, UR4, 0x18 ;  /* 0x0000000405087291 */ /* 0x002fe4000f8ec03f */
[----:B------:R-:W-:-:S04]  /*0310*/  UIADD3 UR4, -UR6, 0x100000, URZ ;  /* 0x0010000006047890 */ /* 0x000fc8000fffe13f */
[----:B------:R-:W-:Y:S02]  /*0320*/  USHF.L.U32 UR5, UR4, 0xb, URZ ;  /* 0x0000000b04057899 */ /* 0x000fe4000800063f */
[----:B------:R-:W-:Y:S02]  /*0330*/  USHF.L.U32 UR4, UR4, 0x1, URZ ;  /* 0x0000000104047899 */ /* 0x000fe4000800063f */
[----:B------:R-:W-:-:S04]  /*0340*/  UIADD3 UR6, -UR7, 0x100000, URZ ;  /* 0x0010000007067890 */ /* 0x000fc8000fffe13f */
[----:B------:R-:W-:Y:S02]  /*0350*/  USHF.L.U32 UR7, UR6, 0xb, URZ ;  /* 0x0000000b06077899 */ /* 0x000fe4000800063f */
[----:B------:R-:W-:Y:S01]  /*0360*/  USHF.L.U32 UR6, UR6, 0x1, URZ ;  /* 0x0000000106067899 */ /* 0x000fe2000800063f */
[----:B------:R-:W1:Y:S03]  /*0370*/  FENCE.VIEW.ASYNC.S ;  /* 0x00000000000073c6 */ /* 0x000e660000000000 */
[----:B-1----:R4:W1:Y:S08]  /*0380*/  SYNCS.EXCH.64 URZ, [UR8+0x4800], UR4 ;  /* 0x00480004083f75b2 */ /* 0x0028700008000100 */
[----:B------:R4:W1:Y:S01]  /*0390*/  SYNCS.EXCH.64 URZ, [UR8+0x4820], UR6 ;  /* 0x00482006083f75b2 */ /* 0x0008620008000100 */
[----:B------:R4:W1:Y:S01]  /*03a0*/  SYNCS.EXCH.64 URZ, [UR8+0x4808], UR4 ;  /* 0x00480804083f75b2 */ /* 0x0008620008000100 */
[----:B------:R4:W1:Y:S01]  /*03b0*/  SYNCS.EXCH.64 URZ, [UR8+0x4828], UR6 ;  /* 0x00482806083f75b2 */ /* 0x0008620008000100 */
[----:B------:R4:W1:Y:S01]  /*03c0*/  SYNCS.EXCH.64 URZ, [UR8+0x4810], UR4 ;  /* 0x00481004083f75b2 */ /* 0x0008620008000100 */
[----:B------:R4:W1:Y:S01]  /*03d0*/  SYNCS.EXCH.64 URZ, [UR8+0x4830], UR6 ;  /* 0x00483006083f75b2 */ /* 0x0008620008000100 */
[----:B------:R4:W1:Y:S01]  /*03e0*/  SYNCS.EXCH.64 URZ, [UR8+0x4818], UR4 ;  /* 0x00481804083f75b2 */ /* 0x0008620008000100 */
[----:B------:R4:W1:Y:S02]  /*03f0*/  SYNCS.EXCH.64 URZ, [UR8+0x4838], UR6 ;  /* 0x00483806083f75b2 */ /* 0x0008640008000100 */
[----:B----4-:R-:W-:Y:S01]  /*0400*/  NOP ;  /* 0x0000000000007918 */ /* 0x010fe20000000000 */
.L_x_3:
        /* <DEDUP_REMOVED lines=18> */
[----:B------:R4:W1:Y:S02]  /*0530*/  SYNCS.EXCH.64 URZ, [UR8+0x4858], UR6 ;  /* 0x00485806083f75b2 */ /* 0x0008640008000100 */
[----:B----4-:R-:W-:Y:S01]  /*0540*/  NOP ;  /* 0x0000000000007918 */ /* 0x010fe20000000000 */
.L_x_4:
[----:B------:R-:W4:Y:S01]  /*0550*/  SHFL.IDX PT, R8, R8, RZ, 0x1f ;  /* 0x00001fff08087589 */ /* 0x000f2200000e0000 */
[----:B------:R-:W-:Y:S01]  /*0560*/  ELECT P0, URZ, PT ;  /* 0x00000000003f782f */ /* 0x000fe20003800000 */
[----:B------:R-:W-:Y:S01]  /*0570*/  NOP ;  /* 0x0000000000007918 */ /* 0x000fe20000000000 */
[----:B------:R-:W4:Y:S01]  /*0580*/  S2UR UR36, SR_CTAID.Y ;  /* 0x00000000002479c3 */ /* 0x000f220000002600 */
[----:B------:R-:W-:Y:S01]  /*0590*/  BSSY B0, `(.L_x_5) ;  /* 0x0000024000007945 */ /* 0x000fe20003800000 */
[----:B------:R-:W-:Y:S02]  /*05a0*/  MOV R7, RZ ;  /* 0x000000ff00077202 */ /* 0x000fe40000000f00 */
[----:B------:R-:W-:-:S04]  /*05b0*/  LOP3.LUT R16, R12, 0x7f, RZ, 0xc0, !PT ;  /* 0x0000007f0c107812 */ /* 0x000fc800078ec0ff */
[----:B------:R-:W4:Y:S08]  /*05c0*/  S2UR UR37, SR_CTAID.Z ;  /* 0x00000000002579c3 */ /* 0x000f300000002700 */
[----:B-123--:R-:W-:Y:S01]  /*05d0*/  BAR.SYNC.DEFER_BLOCKING 0x0 ;  /* 0x0000000000007b1d */ /* 0x00efe20000010000 */
[----:B----4-:R-:W-:-:S13]  /*05e0*/  ISETP.EQ.AND P1, PT, R8, RZ, P0 ;  /* 0x000000ff0800720c */ /* 0x010fda0000722270 */
[----:B------:R-:W-:Y:S05]  /*05f0*/  @!P1 BRA `(.L_x_6) ;  /* 0x0000000000749947 */ /* 0x000fea0003800000 */
[----:B------:R-:W1:Y:S01]  /*0600*/  S2R R3, SR_CgaCtaId ;  /* 0x0000000000037919 */ /* 0x000e620000008800 */
[----:B------:R-:W-:Y:S01]  /*0610*/  IMAD.MOV.U32 R2, RZ, RZ, 0x1 ;  /* 0x00000001ff027424 */ /* 0x000fe200078e00ff */
[----:B------:R-:W-:Y:S02]  /*0620*/  MOV R0, 0x400 ;  /* 0x0000040000007802 */ /* 0x000fe40000000f00 */
[----:B------:R-:W-:Y:S02]  /*0630*/  ISETP.NE.AND P3, PT, R16, RZ, PT ;  /* 0x000000ff1000720c */ /* 0x000fe40003f65270 */
[----:B------:R-:W-:Y:S02]  /*0640*/  SHF.L.U32 R2, R2, 0x1f, RZ ;  /* 0x0000001f02027819 */ /* 0x000fe400000006ff */
[----:B-1----:R-:W-:Y:S02]  /*0650*/  LEA R3, R3, R0, 0x18 ;  /* 0x0000000003037211 */ /* 0x002fe400078ec0ff */
[----:B------:R-:W1:Y:S02]  /*0660*/  S2R R0, SR_CTAID.X ;  /* 0x0000000000007919 */ /* 0x000e640000002500 */
[----:B------:R-:W2:Y:S02]  /*0670*/  SYNCS.PHASECHK.TRANS64.TRYWAIT P2, [R3+URZ+0x4848], R2 ;  /* 0x00484802030075a7 */ /* 0x000ea4000804017f */
[----:B-12---:R-:W-:Y:S05]  /*0680*/  @!P2 BRA `(.L_x_7) ;  /* 0x0000006400b0a947 */ /* 0x006fea0003800000 */
.L_x_57:
[----:B------:R-:W-:Y:S01]  /*0690*/  SHF.L.U32 R0, R0, 0x6, RZ ;  /* 0x0000000600007819 */ /* 0x000fe200000006ff */
[----:B------:R-:W-:Y:S06]  /*06a0*/  @P3 BRA `(.L_x_8) ;  /* 0x0000000000143947 */ /* 0x000fec0003800000 */
[----:B------:R-:W-:Y:S01]  /*06b0*/  LOP3.LUT P2, RZ, R12, 0x1f, RZ, 0xc0, !PT ;  /* 0x0000001f0cff7812 */ /* 0x000fe2000784c0ff */
[----:B-1----:R-:W-:-:S04]  /*06c0*/  IMAD.MOV.U32 R2, RZ, RZ, 0x800 ;  /* 0x00000800ff027424 */ /* 0x002fc800078e00ff */
[----:B------:R2:W-:Y:S08]  /*06d0*/  SYNCS.ARRIVE.TRANS64 RZ, [R3+URZ+0x4840], R2 ;  /* 0x0048400203ff79a7 */ /* 0x0005f0000800003f */
[----:B------:R-:W-:Y:S05]  /*06e0*/  @!P2 BRA `(.L_x_8) ;  /* 0x000000000004a947 */ /* 0x000fea0003800000 */
[----:B------:R-:W-:Y:S01]  /*06f0*/  BPT.TRAP 0x1 ;  /* 0x000000040000795c */ /* 0x000fe20000300000 */
.L_x_8:
[----:B------:R-:W-:Y:S01]  /*0700*/  R2UR UR8, R3 ;  /* 0x00000000030872ca */ /* 0x000fe200000e0000 */
[----:B------:R-:W-:Y:S01]  /*0710*/  ULDC.64 UR4, c[0x0][0x198] ;  /* 0x0000660000047ab9 */ /* 0x000fe20000000a00 */
[----:B------:R-:W-:Y:S01]  /*0720*/  R2UR UR11, R0 ;  /* 0x00000000000b72ca */ /* 0x000fe200000e0000 */
[----:B------:R-:W-:Y:S01]  /*0730*/  UIADD3 UR4, UP0, UR4, 0xf0, URZ ;  /* 0x000000f004047890 */ /* 0x000fe2000ff1e03f */
[----:B------:R-:W-:Y:S01]  /*0740*/  UMOV UR6, 0x0 ;  /* 0x0000000000067882 */ /* 0x000fe20000000000 */
[----:B------:R-:W-:Y:S02]  /*0750*/  UMOV UR7, 0x10000000 ;  /* 0x1000000000077882 */ /* 0x000fe40000000000 */
[----:B------:R-:W-:Y:S01]  /*0760*/  UIADD3.X UR5, URZ, UR5, URZ, UP0, !UPT ;  /* 0x000000053f057290 */ /* 0x000fe200087fe43f */
[----:B------:R-:W-:Y:S01]  /*0770*/  UMOV UR10, URZ ;  /* 0x0000003f000a7c82 */ /* 0x000fe20008000000 */
[----:B------:R-:W-:Y:S01]  /*0780*/  UMOV UR12, UR36 ;  /* 0x00000024000c7c82 */ /* 0x000fe20008000000 */
[----:B------:R-:W-:-:S03]  /*0790*/  UMOV UR13, UR37 ;  /* 0x00000025000d7c82 */ /* 0x000fc60008000000 */
[----:B------:R-:W-:-:S09]  /*07a0*/  UIADD3 UR9, UR8, 0x4840, URZ ;  /* 0x0000484008097890 */ /* 0x000fd2000fffe03f */
[----:B------:R3:W-:Y:S02]  /*07b0*/  UTMALDG.4D [UR8], [UR4], desc[UR6] ;  /* 0x00000608040075b4 */ /* 0x0007e40008019000 */
[----:B---3--:R-:W-:Y:S01]  /*07c0*/  NOP ;  /* 0x0000000000007918 */ /* 0x008fe20000000000 */
.L_x_6:
[----:B------:R-:W-:Y:S05]  /*07d0*/  BSYNC B0 ;  /* 0x0000000000007941 */ /* 0x000fea0003800000 */
.L_x_5:
[----:B------:R-:W3:Y:S01]  /*07e0*/  LDC R96, c[0x0][0x28c] ;  /* 0x0000a300ff607b82 */ /* 0x000ee20000000800 */
[----:B------:R-:W-:Y:S01]  /*07f0*/  BSSY B0, `(.L_x_9) ;  /* 0x0000090000007945 */ /* 0x000fe20003800000 */
[----:B------:R-:W-:Y:S01]  /*0800*/  IMAD.MOV.U32 R4, RZ, RZ, 0x1 ;  /* 0x00000001ff047424 */ /* 0x000fe200078e00ff */
[----:B------:R-:W-:Y:S02]  /*0810*/  MOV R5, RZ ;  /* 0x000000ff00057202 */ /* 0x000fe40000000f00 */
[----:B---3--:R-:W-:-:S04]  /*0820*/  IADD3 R0, R96, 0x7f, RZ ;  /* 0x0000007f60007810 */ /* 0x008fc80007ffe0ff */
[----:B-12---:R-:W-:-:S04]  /*0830*/  SHF.R.S32.HI R3, RZ, 0x1f, R0 ;  /* 0x0000001fff037819 */ /* 0x006fc80000011400 */
[----:B------:R-:W-:-:S04]  /*0840*/  LEA.HI R3, R3, R0, RZ, 0x7 ;  /* 0x0000000003037211 */ /* 0x000fc800078f38ff */
[----:B------:R-:W-:-:S05]  /*0850*/  SHF.R.S32.HI R13, RZ, 0x7, R3 ;  /* 0x00000007ff0d7819 */ /* 0x000fca0000011403 */
[----:B------:R-:W-:Y:S01]  /*0860*/  IMAD.SHL.U32 R6, R13, 0x2, RZ ;  /* 0x000000020d067824 */ /* 0x000fe200078e00ff */
[----:B------:R-:W-:Y:S06]  /*0870*/  @!P1 BRA `(.L_x_10) ;  /* 0x00000008001c9947 */ /* 0x000fec0003800000 */
[----:B------:R-:W-:Y:S01]  /*0880*/  ISETP.GE.AND P1, PT, R96, 0x1, PT ;  /* 0x000000016000780c */ /* 0x000fe20003f26270 */
[----:B------:R-:W-:Y:S01]  /*0890*/  IMAD.MOV.U32 R5, RZ, RZ, RZ ;  /* 0x000000ffff057224 */ /* 0x000fe200078e00ff */
[----:B------:R-:W-:Y:S02]  /*08a0*/  LOP3.LUT R9, R12, 0x1f, RZ, 0xc0, !PT ;  /* 0x0000001f0c097812 */ /* 0x000fe400078ec0ff */
[----:B------:R-:W-:-:S09]  /*08b0*/  MOV R7, RZ ;  /* 0x000000ff00077202 */ /* 0x000fd20000000f00 */
[----:B------:R-:W-:Y:S05]  /*08c0*/  @!P1 BRA `(.L_x_11) ;  /* 0x0000000000e49947 */ /* 0x000fea0003800000 */
[----:B------:R-:W1:Y:S01]  /*08d0*/  S2R R3, SR_CgaCtaId ;  /* 0x0000000000037919 */ /* 0x000e620000008800 */
[----:B------:R-:W-:Y:S02]  /*08e0*/  MOV R0, 0x400 ;  /* 0x0000040000007802 */ /* 0x000fe40000000f00 */
[----:B------:R-:W-:Y:S02]  /*08f0*/  MOV R2, 0x1 ;  /* 0x0000000100027802 */ /* 0x000fe40000000f00 */
[----:B------:R-:W-:Y:S02]  /*0900*/  ISETP.NE.AND P2, PT, R16, RZ, PT ;  /* 0x000000ff1000720c */ /* 0x000fe40003f45270 */
[----:B-1----:R-:W-:Y:S02]  /*0910*/  LEA R3, R3, R0, 0x18 ;  /* 0x0000000003037211 */ /* 0x002fe400078ec0ff */
[----:B------:R-:W-:-:S04]  /*0920*/  SHF.L.U32 R0, R2, 0x1f, RZ ;  /* 0x0000001f02007819 */ /* 0x000fc800000006ff */
[----:B------:R-:W1:Y:S02]  /*0930*/  SYNCS.PHASECHK.TRANS64.TRYWAIT P1, [R3+URZ+0x4820], R0 ;  /* 0x00482000030075a7 */ /* 0x000e64000802017f */
[----:B-1----:R-:W-:Y:S05]  /*0940*/  @!P1 BRA `(.L_x_12) ;  /* 0x0000006400149947 */ /* 0x002fea0003800000 */
.L_x_58:
[----:B------:R-:W-:Y:S01]  /*0950*/  MOV R5, 0x1 ;  /* 0x0000000100057802 */ /* 0x000fe20000000f00 */
[----:B------:R-:W-:Y:S06]  /*0960*/  @P2 BRA `(.L_x_13) ;  /* 0x0000000000142947 */ /* 0x000fec0003800000 */
[----:B------:R-:W-:Y:S01]  /*0970*/  ISETP.NE.AND P1, PT, R9, RZ, PT ;  /* 0x000000ff0900720c */ /* 0x000fe20003f25270 */
[----:B-1----:R-:W-:-:S04]  /*0980*/  IMAD.MOV.U32 R0, RZ, RZ, 0x1000 ;  /* 0x00001000ff007424 */ /* 0x002fc800078e00ff */
[----:B------:R2:W-:Y:S08]  /*0990*/  SYNCS.ARRIVE.TRANS64 RZ, [R3+URZ+0x4800], R0 ;  /* 0x0048000003ff79a7 */ /* 0x0005f0000800003f */
[----:B------:R-:W-:Y:S05]  /*09a0*/  @!P1 BRA `(.L_x_13) ;  /* 0x0000000000049947 */ /* 0x000fea0003800000 */
[----:B------:R-:W-:Y:S01]  /*09b0*/  BPT.TRAP 0x1 ;  /* 0x000000040000795c */ /* 0x000fe20000300000 */
.L_x_13:
[----:B------:R-:W3:Y:S01]  /*09c0*/  S2R R7, SR_CgaCtaId ;  /* 0x0000000000077919 */ /* 0x000ee20000008800 */
[----:B------:R-:W-:Y:S01]  /*09d0*/  R2UR UR33, R3 ;  /* 0x00000000032172ca */ /* 0x000fe200000e0000 */
[----:B------:R-:W-:Y:S01]  /*09e0*/  ULDC.64 UR4, c[0x0][0x198] ;  /* 0x0000660000047ab9 */ /* 0x000fe20000000a00 */
[----:B-12---:R-:W-:Y:S01]  /*09f0*/  MOV R0, 0x400 ;  /* 0x0000040000007802 */ /* 0x006fe20000000f00 */
[----:B------:R-:W-:Y:S01]  /*0a00*/  UIADD3 UR4, UP0, UR4, 0x1f0, URZ ;  /* 0x000001f004047890 */ /* 0x000fe2000ff1e03f */
[----:B------:R-:W-:Y:S01]  /*0a10*/  MOV R3, 0x1 ;  /* 0x0000000100037802 */ /* 0x000fe20000000f00 */
[----:B------:R-:W-:Y:S01]  /*0a20*/  UMOV UR6, 0x0 ;  /* 0x0000000000067882 */ /* 0x000fe20000000000 */
[----:B------:R-:W-:Y:S01]  /*0a30*/  UMOV UR7, 0x10000000 ;  /* 0x1000000000077882 */ /* 0x000fe20000000000 */
[----:B------:R-:W-:Y:S01]  /*0a40*/  UIADD3.X UR5, URZ, UR5, URZ, UP0, !UPT ;  /* 0x000000053f057290 */ /* 0x000fe200087fe43f */
[----:B------:R-:W-:Y:S01]  /*0a50*/  SHF.L.U32 R3, R3, 0x1f, RZ ;  /* 0x0000001f03037819 */ /* 0x000fe200000006ff */
[----:B------:R-:W-:Y:S01]  /*0a60*/  UMOV UR34, URZ ;  /* 0x0000003f00227c82 */ /* 0x000fe20008000000 */
[----:B------:R-:W-:Y:S01]  /*0a70*/  UMOV UR35, URZ ;  /* 0x0000003f00237c82 */ /* 0x000fe20008000000 */
[----:B------:R-:W-:-:S02]  /*0a80*/  ISETP.NE.AND P2, PT, R16, RZ, PT ;  /* 0x000000ff1000720c */ /* 0x000fc40003f45270 */
[----:B------:R-:W-:Y:S02]  /*0a90*/  UIADD3 UR32, UR33, 0x800, URZ ;  /* 0x0000080021207890 */ /* 0x000fe4000fffe03f */
[----:B------:R-:W-:-:S09]  /*0aa0*/  UIADD3 UR33, UR33, 0x4800, URZ ;  /* 0x0000480021217890 */ /* 0x000fd2000fffe03f */
[----:B------:R1:W-:Y:S01]  /*0ab0*/  UTMALDG.4D [UR32], [UR4], desc[UR6] ;  /* 0x00000620040075b4 */ /* 0x0003e20008019000 */
[----:B---3--:R-:W-:-:S04]  /*0ac0*/  LEA R2, R7, R0, 0x18 ;  /* 0x0000000007027211 */ /* 0x008fc800078ec0ff */
[----:B------:R-:W-:-:S04]  /*0ad0*/  LEA R0, R5, R2, 0x3 ;  /* 0x0000000205007211 */ /* 0x000fc800078e18ff */
[----:B------:R-:W2:Y:S02]  /*0ae0*/  SYNCS.PHASECHK.TRANS64.TRYWAIT P1, [R0+URZ+0x4820], R3 ;  /* 0x00482003000075a7 */ /* 0x000ea4000802017f */
[----:B-12---:R-:W-:Y:S05]  /*0af0*/  @!P1 BRA `(.L_x_14) ;  /* 0x0000006000bc9947 */ /* 0x006fea0003800000 */
.L_x_59:
[----:B------:R-:W-:Y:S01]  /*0b00*/  IMAD.MOV.U32 R7, RZ, RZ, 0x1 ;  /* 0x00000001ff077424 */ /* 0x000fe200078e00ff */
[----:B------:R-:W-:Y:S06]  /*0b10*/  @P2 BRA `(.L_x_15) ;  /* 0x0000000000142947 */ /* 0x000fec0003800000 */
[----:B------:R-:W-:Y:S02]  /*0b20*/  ISETP.NE.AND P1, PT, R9, RZ, PT ;  /* 0x000000ff0900720c */ /* 0x000fe40003f25270 */
[----:B-1----:R-:W-:-:S04]  /*0b30*/  MOV R3, 0x1000 ;  /* 0x0000100000037802 */ /* 0x002fc80000000f00 */
[----:B------:R2:W-:Y:S07]  /*0b40*/  SYNCS.ARRIVE.TRANS64 RZ, [R0+URZ+0x4800], R3 ;  /* 0x0048000300ff79a7 */ /* 0x0005ee000800003f */
[----:B------:R-:W-:Y:S05]  /*0b50*/  @!P1 BRA `(.L_x_15) ;  /* 0x0000000000049947 */ /* 0x000fea0003800000 */
[----:B------:R-:W-:Y:S01]  /*0b60*/  BPT.TRAP 0x1 ;  /* 0x000000040000795c */ /* 0x000fe20000300000 */
.L_x_15:
[C---:B------:R-:W-:Y:S01]  /*0b70*/  LEA R2, R5.reuse, R2, 0xc ;  /* 0x0000000205027211 */ /* 0x040fe200078e60ff */
[----:B------:R-:W-:Y:S01]  /*0b80*/  ULDC.64 UR4, c[0x0][0x198] ;  /* 0x0000660000047ab9 */ /* 0x000fe20000000a00 */
[----:B------:R-:W-:Y:S01]  /*0b90*/  R2UR UR33, R0 ;  /* 0x00000000002172ca */ /* 0x000fe200000e0000 */
[----:B------:R-:W-:Y:S01]  /*0ba0*/  UIADD3 UR4, UP0, UR4, 0x2f0, URZ ;  /* 0x000002f004047890 */ /* 0x000fe2000ff1e03f */
[----:B------:R-:W-:Y:S01]  /*0bb0*/  R2UR UR32, R2 ;  /* 0x00000000022072ca */ /* 0x000fe200000e0000 */
[----:B------:R-:W-:Y:S01]  /*0bc0*/  UMOV UR6, 0x0 ;  /* 0x0000000000067882 */ /* 0x000fe20000000000 */
[----:B------:R-:W-:Y:S01]  /*0bd0*/  UMOV UR7, 0x10000000 ;  /* 0x1000000000077882 */ /* 0x000fe20000000000 */
[----:B------:R-:W-:Y:S01]  /*0be0*/  UIADD3.X UR5, URZ, UR5, URZ, UP0, !UPT ;  /* 0x000000053f057290 */ /* 0x000fe200087fe43f */
[----:B------:R-:W-:Y:S01]  /*0bf0*/  VIADD R5, R5, 0x1 ;  /* 0x0000000105057836 */ /* 0x000fe20000000000 */
[----:B------:R-:W-:Y:S01]  /*0c00*/  UMOV UR34, URZ ;  /* 0x0000003f00227c82 */ /* 0x000fe20008000000 */
[----:B------:R-:W-:-:S05]  /*0c10*/  UMOV UR35, URZ ;  /* 0x0000003f00237c82 */ /* 0x000fca0008000000 */
[----:B------:R-:W-:Y:S02]  /*0c20*/  UIADD3 UR33, UR33, 0x4800, URZ ;  /* 0x0000480021217890 */ /* 0x000fe4000fffe03f */
[----:B------:R-:W-:-:S09]  /*0c30*/  UIADD3 UR32, UR32, 0x800, URZ ;  /* 0x0000080020207890 */ /* 0x000fd2000fffe03f */
[----:B------:R3:W-:Y:S02]  /*0c40*/  UTMALDG.4D [UR32], [UR4], desc[UR6] ;  /* 0x00000620040075b4 */ /* 0x0007e40008019000 */
[----:B---3--:R-:W-:Y:S01]  /*0c50*/  NOP ;  /* 0x0000000000007918 */ /* 0x008fe20000000000 */
.L_x_11:
[----:B------:R-:W-:Y:S02]  /*0c60*/  ISETP.GE.AND P1, PT, R96, 0x81, PT ;  /* 0x000000816000780c */ /* 0x000fe40003f26270 */
[----:B------:R-:W-:-:S11]  /*0c70*/  MOV R4, 0x1 ;  /* 0x0000000100047802 */ /* 0x000fd60000000f00 */
[----:B------:R-:W-:Y:S05]  /*0c80*/  @!P1 BRA `(.L_x_16) ;  /* 0x0000000400149947 */ /* 0x000fea0003800000 */
[----:B-12---:R-:W1:Y:S01]  /*0c90*/  S2R R3, SR_CgaCtaId ;  /* 0x0000000000037919 */ /* 0x006e620000008800 */
[----:B------:R-:W-:Y:S02]  /*0ca0*/  MOV R0, 0x400 ;  /* 0x0000040000007802 */ /* 0x000fe40000000f00 */
[----:B------:R-:W-:Y:S02]  /*0cb0*/  MOV R2, 0x1 ;  /* 0x0000000100027802 */ /* 0x000fe40000000f00 */
[----:B------:R-:W-:Y:S02]  /*0cc0*/  ISETP.NE.AND P2, PT, R16, RZ, PT ;  /* 0x000000ff1000720c */ /* 0x000fe40003f45270 */
[----:B-1----:R-:W-:Y:S02]  /*0cd0*/  LEA R0, R3, R0, 0x18 ;  /* 0x0000000003007211 */ /* 0x002fe400078ec0ff */
[----:B------:R-:W-:-:S03]  /*0ce0*/  SHF.L.U32 R3, R2, 0x1f, RZ ;  /* 0x0000001f02037819 */ /* 0x000fc600000006ff */
[----:B------:R-:W-:-:S04]  /*0cf0*/  IMAD R2, R5, 0x8, R0 ;  /* 0x0000000805027824 */ /* 0x000fc800078e0200 */
[----:B------:R-:W1:Y:S02]  /*0d00*/  SYNCS.PHASECHK.TRANS64.TRYWAIT P1, [R2+URZ+0x4820], R3 ;  /* 0x00482003020075a7 */ /* 0x000e64000802017f */
[----:B-1----:R-:W-:Y:S05]  /*0d10*/  @!P1 BRA `(.L_x_17) ;  /* 0x0000006000489947 */ /* 0x002fea0003800000 */
.L_x_60:
[----:B------:R-:W-:Y:S05]  /*0d20*/  @P2 BRA `(.L_x_18) ;  /* 0x0000000000142947 */ /* 0x000fea0003800000 */
[----:B------:R-:W-:Y:S02]  /*0d30*/  ISETP.NE.AND P1, PT, R9, RZ, PT ;  /* 0x000000ff0900720c */ /* 0x000fe40003f25270 */
[----:B-1----:R-:W-:-:S04]  /*0d40*/  MOV R3, 0x1000 ;  /* 0x0000100000037802 */ /* 0x002fc80000000f00 */
[----:B------:R2:W-:Y:S07]  /*0d50*/  SYNCS.ARRIVE.TRANS64 RZ, [R2+URZ+0x4800], R3 ;  /* 0x0048000302ff79a7 */ /* 0x0005ee000800003f */
[----:B------:R-:W-:Y:S05]  /*0d60*/  @!P1 BRA `(.L_x_18) ;  /* 0x0000000000049947 */ /* 0x000fea0003800000 */
[----:B------:R-:W-:Y:S01]  /*0d70*/  BPT.TRAP 0x1 ;  /* 0x000000040000795c */ /* 0x000fe20000300000 */
.L_x_18:
[----:B-12---:R-:W1:Y:S01]  /*0d80*/  S2R R3, SR_CgaCtaId ;  /* 0x0000000000037919 */ /* 0x006e620000008800 */
[C---:B------:R-:W-:Y:S01]  /*0d90*/  LEA R0, R5.reuse, R0, 0xc ;  /* 0x0000000005007211 */ /* 0x040fe200078e60ff */
[----:B------:R-:W-:Y:S01]  /*0da0*/  VIADD R5, R5, 0x1 ;  /* 0x0000000105057836 */ /* 0x000fe20000000000 */
[----:B------:R-:W-:Y:S01]  /*0db0*/  R2UR UR35, R7 ;  /* 0x00000000072372ca */ /* 0x000fe200000e0000 */
[----:B------:R-:W-:Y:S01]  /*0dc0*/  ULDC.64 UR4, c[0x0][0x198] ;  /* 0x0000660000047ab9 */ /* 0x000fe20000000a00 */
[----:B------:R-:W-:Y:S01]  /*0dd0*/  R2UR UR33, R2 ;  /* 0x00000000022172ca */ /* 0x000fe200000e0000 */
[----:B------:R-:W-:Y:S01]  /*0de0*/  UIADD3 UR4, UP0, UR4, 0x1f0, URZ ;  /* 0x000001f004047890 */ /* 0x000fe2000ff1e03f */
[----:B------:R-:W-:Y:S01]  /*0df0*/  R2UR UR32, R0 ;  /* 0x00000000002072ca */ /* 0x000fe200000e0000 */
[----:B------:R-:W-:Y:S01]  /*0e00*/  UMOV UR6, 0x0 ;  /* 0x0000000000067882 */ /* 0x000fe20000000000 */
[----:B------:R-:W-:Y:S01]  /*0e10*/  MOV R0, 0x400 ;  /* 0x0000040000007802 */ /* 0x000fe20000000f00 */
[----:B------:R-:W-:Y:S01]  /*0e20*/  UIADD3.X UR5, URZ, UR5, URZ, UP0, !UPT ;  /* 0x000000053f057290 */ /* 0x000fe200087fe43f */
[C---:B------:R-:W-:Y:S01]  /*0e30*/  ISETP.NE.AND P2, PT, R5.reuse, 0x4, PT ;  /* 0x000000040500780c */ /* 0x040fe20003f45270 */
[----:B------:R-:W-:Y:S01]  /*0e40*/  UMOV UR7, 0x10000000 ;  /* 0x1000000000077882 */ /* 0x000fe20000000000 */
[C---:B------:R-:W-:Y:S01]  /*0e50*/  ISETP.NE.AND P1, PT, R5.reuse, 0x4, PT ;  /* 0x000000040500780c */ /* 0x040fe20003f25270 */
[----:B------:R-:W-:Y:S01]  /*0e60*/  UMOV UR34, URZ ;  /* 0x0000003f00227c82 */ /* 0x000fe20008000000 */
[----:B------:R-:W-:Y:S01]  /*0e70*/  SEL R5, R5, RZ, P2 ;  /* 0x000000ff05057207 */ /* 0x000fe20001000000 */
[----:B------:R-:W-:Y:S01]  /*0e80*/  USHF.L.U32 UR35, UR35, 0x7, URZ ;  /* 0x0000000723237899 */ /* 0x000fe2000800063f */
[----:B------:R-:W-:Y:S01]  /*0e90*/  SEL R4, RZ, 0x1, !P1 ;  /* 0x00000001ff047807 */ /* 0x000fe20004800000 */
[----:B------:R-:W-:Y:S01]  /*0ea0*/  UIADD3 UR33, UR33, 0x4800, URZ ;  /* 0x0000480021217890 */ /* 0x000fe2000fffe03f */
[----:B------:R-:W-:Y:S01]  /*0eb0*/  ISETP.NE.AND P2, PT, R16, RZ, PT ;  /* 0x000000ff1000720c */ /* 0x000fe20003f45270 */
[----:B------:R-:W-:-:S09]  /*0ec0*/  UIADD3 UR32, UR32, 0x800, URZ ;  /* 0x0000080020207890 */ /* 0x000fd2000fffe03f */
[----:B------:R2:W-:Y:S01]  /*0ed0*/  UTMALDG.4D [UR32], [UR4], desc[UR6] ;  /* 0x00000620040075b4 */ /* 0x0005e20008019000 */
[----:B-1----:R-:W-:Y:S02]  /*0ee0*/  LEA R2, R3, R0, 0x18 ;  /* 0x0000000003027211 */ /* 0x002fe400078ec0ff */
[----:B------:R-:W-:Y:S02]  /*0ef0*/  SHF.L.U32 R0, R4, 0x1f, RZ ;  /* 0x0000001f04007819 */ /* 0x000fe400000006ff */
[----:B------:R-:W-:-:S04]  /*0f00*/  LEA R3, R5, R2, 0x3 ;  /* 0x0000000205037211 */ /* 0x000fc800078e18ff */
[----:B------:R-:W1:Y:S02]  /*0f10*/  SYNCS.PHASECHK.TRANS64.TRYWAIT P1, [R3+URZ+0x4820], R0 ;  /* 0x00482000030075a7 */ /* 0x000e64000802017f */
[----:B-12---:R-:W-:Y:S05]  /*0f20*/  @!P1 BRA `(.L_x_19) ;  /* 0x0000005c00d89947 */ /* 0x006fea0003800000 */
.L_x_61:
[----:B------:R-:W-:Y:S05]  /*0f30*/  @P2 BRA `(.L_x_20) ;  /* 0x0000000000142947 */ /* 0x000fea0003800000 */
[----:B------:R-:W-:Y:S02]  /*0f40*/  ISETP.NE.AND P1, PT, R9, RZ, PT ;  /* 0x000000ff0900720c */ /* 0x000fe40003f25270 */
[----:B-1----:R-:W-:-:S04]  /*0f50*/  MOV R0, 0x1000 ;  /* 0x0000100000007802 */ /* 0x002fc80000000f00 */
[----:B------:R2:W-:Y:S07]  /*0f60*/  SYNCS.ARRIVE.TRANS64 RZ, [R3+URZ+0x4800], R0 ;  /* 0x0048000003ff79a7 */ /* 0x0005ee000800003f */
[----:B------:R-:W-:Y:S05]  /*0f70*/  @!P1 BRA `(.L_x_20) ;  /* 0x0000000000049947 */ /* 0x000fea0003800000 */
[----:B------:R-:W-:Y:S01]  /*0f80*/  BPT.TRAP 0x1 ;  /* 0x000000040000795c */ /* 0x000fe20000300000 */
.L_x_20:
[----:B------:R-:W-:Y:S01]  /*0f90*/  IMAD R2, R5, 0x1000, R2 ;  /* 0x0000100005027824 */ /* 0x000fe200078e0202 */
[----:B------:R-:W-:Y:S01]  /*0fa0*/  R2UR UR35, R7 ;  /* 0x00000000072372ca */ /* 0x000fe200000e0000 */
[----:B------:R-:W-:Y:S01]  /*0fb0*/  ULDC.64 UR4, c[0x0][0x198] ;  /* 0x0000660000047ab9 */ /* 0x000fe20000000a00 */
[----:B------:R-:W-:Y:S01]  /*0fc0*/  R2UR UR33, R3 ;  /* 0x00000000032172ca */ /* 0x000fe200000e0000 */
[----:B------:R-:W-:Y:S01]  /*0fd0*/  UIADD3 UR4, UP0, UR4, 0x2f0, URZ ;  /* 0x000002f004047890 */ /* 0x000fe2000ff1e03f */
[----:B------:R-:W-:Y:S01]  /*0fe0*/  R2UR UR32, R2 ;  /* 0x00000000022072ca */ /* 0x000fe200000e0000 */
[----:B------:R-:W-:Y:S01]  /*0ff0*/  UMOV UR6, 0x0 ;  /* 0x0000000000067882 */ /* 0x000fe20000000000 */
[----:B------:R-:W-:Y:S01]  /*1000*/  UMOV UR7, 0x10000000 ;  /* 0x1000000000077882 */ /* 0x000fe20000000000 */
[----:B------:R-:W-:Y:S01]  /*1010*/  UIADD3.X UR5, URZ, UR5, URZ, UP0, !UPT ;  /* 0x000000053f057290 */ /* 0x000fe200087fe43f */
[----:B------:R-:W-:Y:S01]  /*1020*/  IADD3 R5, R5, 0x1, RZ ;  /* 0x0000000105057810 */ /* 0x000fe20007ffe0ff */
[----:B------:R-:W-:Y:S01]  /*1030*/  UMOV UR34, URZ ;  /* 0x0000003f00227c82 */ /* 0x000fe20008000000 */
[----:B------:R-:W-:-:S02]  /*1040*/  IADD3 R7, R7, 0x1, RZ ;  /* 0x0000000107077810 */ /* 0x000fc40007ffe0ff */
[C---:B------:R-:W-:Y:S01]  /*1050*/  ISETP.NE.AND P1, PT, R5.reuse, 0x4, PT ;  /* 0x000000040500780c */ /* 0x040fe20003f25270 */
[----:B------:R-:W-:Y:S02]  /*1060*/  USHF.L.U32 UR35, UR35, 0x7, URZ ;  /* 0x0000000723237899 */ /* 0x000fe4000800063f */
[----:B------:R-:W-:Y:S01]  /*1070*/  UIADD3 UR33, UR33, 0x4800, URZ ;  /* 0x0000480021217890 */ /* 0x000fe2000fffe03f */
[----:B-12---:R-:W-:Y:S01]  /*1080*/  SEL R3, RZ, 0x1, P1 ;  /* 0x00000001ff037807 */ /* 0x006fe20000800000 */
[----:B------:R-:W-:Y:S01]  /*1090*/  UIADD3 UR32, UR32, 0x800, URZ ;  /* 0x0000080020207890 */ /* 0x000fe2000fffe03f */
[----:B------:R-:W-:Y:S02]  /*10a0*/  SEL R5, R5, RZ, P1 ;  /* 0x000000ff05057207 */ /* 0x000fe40000800000 */
[----:B------:R-:W-:-:S06]  /*10b0*/  LOP3.LUT R4, R4, R3, RZ, 0x3c, !PT ;  /* 0x0000000304047212 */ /* 0x000fcc00078e3cff */
[----:B------:R3:W-:Y:S02]  /*10c0*/  UTMALDG.4D [UR32], [UR4], desc[UR6] ;  /* 0x00000620040075b4 */ /* 0x0007e40008019000 */
[----:B---3--:R-:W-:Y:S01]  /*10d0*/  NOP ;  /* 0x0000000000007918 */ /* 0x008fe20000000000 */
.L_x_16:
[----:B------:R-:W-:-:S07]  /*10e0*/  VIADD R6, R6, 0xfffffffc ;  /* 0xfffffffc06067836 */ /* 0x000fce0000000000 */
.L_x_10:
[----:B------:R-:W-:Y:S05]  /*10f0*/  BSYNC B0 ;  /* 0x0000000000007941 */ /* 0x000fea0003800000 */
.L_x_9:
[----:B-12---:R-:W1:Y:S01]  /*1100*/  S2R R3, SR_CgaCtaId ;  /* 0x0000000000037919 */ /* 0x006e620000008800 */
[----:B------:R-:W-:Y:S02]  /*1110*/  MOV R2, 0x400 ;  /* 0x0000040000027802 */ /* 0x000fe40000000f00 */
[----:B------:R-:W-:Y:S02]  /*1120*/  SHF.L.U32 R89, RZ, 0x1f, RZ ;  /* 0x0000001fff597819 */ /* 0x000fe400000006ff */
[----:B-1----:R-:W-:-:S04]  /*1130*/  LEA R2, R3, R2, 0x18 ;  /* 0x0000000203027211 */ /* 0x002fc800078ec0ff */
[----:B------:R-:W1:Y:S02]  /*1140*/  SYNCS.PHASECHK.TRANS64.TRYWAIT P1, [R2+URZ+0x4840], R89 ;  /* 0x00484059020075a7 */ /* 0x000e64000802017f */
[----:B-1----:R-:W-:Y:S05]  /*1150*/  @!P1 BRA `(.L_x_21) ;  /* 0x0000005c00609947 */ /* 0x002fea0003800000 */
.L_x_62:
[----:B------:R-:W2:Y:S01]  /*1160*/  SYNCS.PHASECHK.TRANS64.TRYWAIT P1, [R2+URZ+0x4800], R89 ;  /* 0x00480059020075a7 */ /* 0x000ea2000802017f */
[----:B------:R-:W-:Y:S01]  /*1170*/  MOV R3, RZ ;  /* 0x000000ff00037202 */ /* 0x000fe20000000f00 */
[----:B--2---:R-:W-:Y:S06]  /*1180*/  @!P1 BRA `(.L_x_22) ;  /* 0x0000005c00689947 */ /* 0x004fec0003800000 */
.L_x_63:
[----:B------:R-:W-:Y:S05]  /*1190*/  WARPSYNC.ALL ;  /* 0x0000000000007948 */ /* 0x000fea0003800000 */
[C---:B------:R-:W-:Y:S01]  /*11a0*/  R2UR UR14, R2.reuse ;  /* 0x00000000020e72ca */ /* 0x040fe200000e0000 */
[----:B------:R-:W-:Y:S01]  /*11b0*/  WARPGROUP.ARRIVE ;  /* 0x00000000000079c5 */ /* 0x000fe20000000000 */
[----:B------:R-:W-:Y:S01]  /*11c0*/  R2UR UR4, R2 ;  /* 0x00000000020472ca */ /* 0x000fe200000e0000 */
[----:B------:R-:W-:Y:S01]  /*11d0*/  UMOV UR5, 0xc0000010 ;  /* 0xc000001000057882 */ /* 0x000fe20000000000 */
[----:B------:R-:W-:-:S09]  /*11e0*/  UMOV UR7, 0xc0000010 ;  /* 0xc000001000077882 */ /* 0x000fd20000000000 */
[----:B------:R-:W-:Y:S02]  /*11f0*/  UIADD3 UR14, UR14, 0x800, URZ ;  /* 0x000008000e0e7890 */ /* 0x000fe4000fffe03f */
[----:B------:R-:W-:Y:S02]  /*1200*/  USHF.R.U32.HI UR4, URZ, 0x4, UR4 ;  /* 0x000000043f047899 */ /* 0x000fe40008011604 */
[----:B------:R-:W-:Y:S02]  /*1210*/  USHF.R.U32.HI UR14, URZ, 0x4, UR14 ;  /* 0x000000043f0e7899 */ /* 0x000fe4000801160e */
[----:B------:R-:W-:Y:S02]  /*1220*/  ULOP3.LUT UR4, UR4, 0x3fff, URZ, 0xc0, !UPT ;  /* 0x00003fff04047892 */ /* 0x000fe4000f8ec03f */
[----:B------:R-:W-:Y:S02]  /*1230*/  ULOP3.LUT UR14, UR14, 0x3fff, URZ, 0xc0, !UPT ;  /* 0x00003fff0e0e7892 */ /* 0x000fe4000f8ec03f */
[----:B------:R-:W-:-:S02]  /*1240*/  ULOP3.LUT UR4, UR4, 0x10000, URZ, 0xfc, !UPT ;  /* 0x0001000004047892 */ /* 0x000fc4000f8efc3f */
[----:B------:R-:W-:-:S07]  /*1250*/  ULOP3.LUT UR16, UR14, 0x10000, URZ, 0xfc, !UPT ;  /* 0x000100000e107892 */ /* 0x000fce000f8efc3f */
[----:B------:R-:W-:Y:S02]  /*1260*/  UMOV UR6, UR16 ;  /* 0x0000001000067c82 */ /* 0x000fe40008000000 */
[----:B------:R-:W-:Y:S01]  /*1270*/  HGMMA.64x128x16.F32.BF16 R24, gdesc[UR4], RZ, !UPT, gsb0 ;  /* 0x01e00000041879f0 */ /* 0x000fe2000c0018ff */
[----:B------:R-:W-:Y:S02]  /*1280*/  ULDC UR6, c[0x0][0x604] ;  /* 0x0001810000067ab9 */ /* 0x000fe40000000800 */
[----:B------:R-:W-:Y:S02]  /*1290*/  WARPGROUP.DEPBAR.LE gsb0, 0x0 ;  /* 0x00008000000079c5 */ /* 0x000fe40000010000 */
[----:B------:R-:W-:-:S04]  /*12a0*/  FMNMX R9, R24, R25, !PT ;  /* 0x0000001918097209 */ /* 0x000fc80007800000 */
        /* <DEDUP_REMOVED lines=28> */
[----:B------:R-:W-:Y:S02]  /*1470*/  FMNMX R0, R84, R9, !PT ;  /* 0x0000000954007209 */ /* 0x000fe40007800000 */
[----:B------:R-:W-:Y:S02]  /*1480*/  FMNMX R9, R26, R27, !PT ;  /* 0x0000001b1a097209 */ /* 0x000fe40007800000 */
[----:B------:R-:W-:Y:S02]  /*1490*/  FMNMX R10, R85, R0, !PT ;  /* 0x00000000550a7209 */ /* 0x000fe40007800000 */
[----:B------:R-:W-:-:S03]  /*14a0*/  FMNMX R0, R30, R9, !PT ;  /* 0x000000091e007209 */ /* 0x000fc60007800000 */
[----:B------:R-:W3:Y:S01]  /*14b0*/  SHFL.BFLY PT, R11, R10, 0x1, 0x1f ;  /* 0x0c201f000a0b7f89 */ /* 0x000ee200000e0000 */
[----:B------:R-:W-:-:S04]  /*14c0*/  FMNMX R9, R31, R0, !PT ;  /* 0x000000001f097209 */ /* 0x000fc80007800000 */
[----:B------:R-:W-:-:S04]  /*14d0*/  FMNMX R0, R34, R9, !PT ;  /* 0x0000000922007209 */ /* 0x000fc80007800000 */
[----:B------:R-:W-:-:S04]  /*14e0*/  FMNMX R9, R35, R0, !PT ;  /* 0x0000000023097209 */ /* 0x000fc80007800000 */
[----:B------:R-:W-:-:S04]  /*14f0*/  FMNMX R0, R38, R9, !PT ;  /* 0x0000000926007209 */ /* 0x000fc80007800000 */
[----:B------:R-:W-:-:S04]  /*1500*/  FMNMX R9, R39, R0, !PT ;  /* 0x0000000027097209 */ /* 0x000fc80007800000 */
[----:B------:R-:W-:Y:S02]  /*1510*/  FMNMX R0, R42, R9, !PT ;  /* 0x000000092a007209 */ /* 0x000fe40007800000 */
[----:B---3--:R-:W-:Y:S02]  /*1520*/  FMNMX R11, R10, R11, !PT ;  /* 0x0000000b0a0b7209 */ /* 0x008fe40007800000 */
        /* <DEDUP_REMOVED lines=9> */
[----:B------:R-:W-:Y:S02]  /*15c0*/  FMNMX R10, R58, R9, !PT ;  /* 0x000000093a0a7209 */ /* 0x000fe40007800000 */
[C---:B------:R-:W-:Y:S02]  /*15d0*/  FSETP.NEU.AND P1, PT, R0.reuse, -INF , PT ;  /* 0xff8000000000780b */ /* 0x040fe40003f2d000 */
[----:B------:R-:W-:Y:S02]  /*15e0*/  FMNMX R9, R59, R10, !PT ;  /* 0x0000000a3b097209 */ /* 0x000fe40007800000 */
[----:B------:R-:W-:-:S02]  /*15f0*/  FSEL R88, R0, RZ, P1 ;  /* 0x000000ff00587208 */ /* 0x000fc40000800000 */
[----:B------:R-:W-:-:S03]  /*1600*/  FMNMX R10, R62, R9, !PT ;  /* 0x000000093e0a7209 */ /* 0x000fc60007800000 */
[----:B------:R-:W-:Y:S01]  /*1610*/  FMUL R88, R88, UR6 ;  /* 0x0000000658587c20 */ /* 0x000fe20008400000 */
[----:B------:R-:W-:-:S03]  /*1620*/  FMNMX R9, R63, R10, !PT ;  /* 0x0000000a3f097209 */ /* 0x000fc60007800000 */
[--C-:B------:R-:W-:Y:S01]  /*1630*/  FFMA R14, R24, UR6, -R88.reuse ;  /* 0x00000006180e7c23 */ /* 0x100fe20008000858 */
[----:B------:R-:W-:Y:S01]  /*1640*/  FMNMX R10, R66, R9, !PT ;  /* 0x00000009420a7209 */ /* 0x000fe20007800000 */
[--C-:B------:R-:W-:Y:S01]  /*1650*/  FFMA R15, R25, UR6, -R88.reuse ;  /* 0x00000006190f7c23 */ /* 0x100fe20008000858 */
[--C-:B------:R-:W-:Y:S01]  /*1660*/  FFMA R28, R28, UR6, -R88.reuse ;  /* 0x000000061c1c7c23 */ /* 0x100fe20008000858 */
[--C-:B------:R-:W-:Y:S01]  /*1670*/  FFMA R11, R29, UR6, -R88.reuse ;  /* 0x000000061d0b7c23 */ /* 0x100fe20008000858 */
[----:B------:R-:W-:Y:S01]  /*1680*/  FMNMX R9, R67, R10, !PT ;  /* 0x0000000a43097209 */ /* 0x000fe20007800000 */
[--C-:B------:R-:W-:Y:S01]  /*1690*/  FFMA R19, R32, UR6, -R88.reuse ;  /* 0x0000000620137c23 */ /* 0x100fe20008000858 */
[----:B------:R-:W-:Y:S01]  /*16a0*/  FSETP.GEU.AND P2, PT, R14, -126, PT ;  /* 0xc2fc00000e00780b */ /* 0x000fe20003f4e000 */
        /* <DEDUP_REMOVED lines=12> */
[----:B------:R-:W-:Y:S01]  /*1770*/  @!P2 FMUL R14, R14, 0.5 ;  /* 0x3f0000000e0ea820 */ /* 0x000fe20000400000 */
[----:B------:R-:W-:Y:S01]  /*1780*/  FMNMX R9, R75, R10, !PT ;  /* 0x0000000a4b097209 */ /* 0x000fe20007800000 */
[--C-:B------:R-:W-:Y:S01]  /*1790*/  FFMA R23, R49, UR6, -R88.reuse ;  /* 0x0000000631177c23 */ /* 0x100fe20008000858 */
[----:B------:R-:W-:Y:S01]  /*17a0*/  FSETP.GEU.AND P5, PT, R19, -126, PT ;  /* 0xc2fc00001300780b */ /* 0x000fe20003fae000 */
[----:B------:R-:W-:Y:S01]  /*17b0*/  @!P3 FMUL R15, R15, 0.5 ;  /* 0x3f0000000f0fb820 */ /* 0x000fe20000400000 */
[----:B------:R-:W-:Y:S01]  /*17c0*/  FMNMX R10, R78, R9, !PT ;  /* 0x000000094e0a7209 */ /* 0x000fe20007800000 */
[----:B------:R-:W3:Y:S01]  /*17d0*/  MUFU.EX2 R14, R14 ;  /* 0x0000000e000e7308 */ /* 0x000ee20000000800 */
[----:B------:R-:W-:Y:S01]  /*17e0*/  FSETP.GEU.AND P1, PT, R20, -126, PT ;  /* 0xc2fc00001400780b */ /* 0x000fe20003f2e000 */
[----:B------:R-:W-:Y:S01]  /*17f0*/  @!P4 FMUL R28, R28, 0.5 ;  /* 0x3f0000001c1cc820 */ /* 0x000fe20000400000 */
[----:B------:R-:W-:Y:S01]  /*1800*/  FMNMX R9, R79, R10, !PT ;  /* 0x0000000a4f097209 */ /* 0x000fe20007800000 */
[--C-:B------:R-:W-:Y:S01]  /*1810*/  FFMA R32, R52, UR6, -R88.reuse ;  /* 0x0000000634207c23 */ /* 0x100fe20008000858 */
[--C-:B------:R-:W-:Y:S01]  /*1820*/  FFMA R33, R53, UR6, -R88.reuse ;  /* 0x0000000635217c23 */ /* 0x100fe20008000858 */
[----:B------:R-:W-:Y:S01]  /*1830*/  @!P6 FMUL R11, R11, 0.5 ;  /* 0x3f0000000b0be820 */ /* 0x000fe20000400000 */
[----:B------:R-:W-:Y:S01]  /*1840*/  FMNMX R18, R82, R9, !PT ;  /* 0x0000000952127209 */ /* 0x000fe20007800000 */
[----:B------:R-:W4:Y:S01]  /*1850*/  MUFU.EX2 R15, R15 ;  /* 0x0000000f000f7308 */ /* 0x000f220000000800 */
[--C-:B------:R-:W-:Y:S01]  /*1860*/  FFMA R40, R57, UR6, -R88.reuse ;  /* 0x0000000639287c23 */ /* 0x100fe20008000858 */
[----:B------:R-:W-:Y:S01]  /*1870*/  @!P5 FMUL R19, R19, 0.5 ;  /* 0x3f0000001313d820 */ /* 0x000fe20000400000 */
[----:B------:R-:W-:Y:S01]  /*1880*/  FMNMX R9, R83, R18, !PT ;  /* 0x0000001253097209 */ /* 0x000fe20007800000 */
[--C-:B------:R-:W-:Y:S01]  /*1890*/  FFMA R41, R60, UR6, -R88.reuse ;  /* 0x000000063c297c23 */ /* 0x100fe20008000858 */
[--C-:B------:R-:W-:Y:S01]  /*18a0*/  FFMA R61, R61, UR6, -R88.reuse ;  /* 0x000000063d3d7c23 */ /* 0x100fe20008000858 */
[----:B------:R-:W-:Y:S01]  /*18b0*/  @!P1 FMUL R20, R20, 0.5 ;  /* 0x3f00000014149820 */ /* 0x000fe20000400000 */
[----:B------:R-:W-:Y:S01]  /*18c0*/  FMNMX R18, R86, R9, !PT ;  /* 0x0000000956127209 */ /* 0x000fe20007800000 */
[----:B------:R5:W1:Y:S01]  /*18d0*/  MUFU.EX2 R10, R28 ;  /* 0x0000001c000a7308 */ /* 0x000a620000000800 */
[----:B---3--:R-:W-:Y:S01]  /*18e0*/  @!P2 FMUL R14, R14, R14 ;  /* 0x0000000e0e0ea220 */ /* 0x008fe20000400000 */
[----:B------:R-:W-:Y:S01]  /*18f0*/  FSETP.GEU.AND P2, PT, R17, -126, PT ;  /* 0xc2fc00001100780b */ /* 0x000fe20003f4e000 */
[--C-:B------:R-:W-:Y:S01]  /*1900*/  FFMA R64, R64, UR6, -R88.reuse ;  /* 0x0000000640407c23 */ /* 0x100fe20008000858 */
[----:B------:R-:W-:Y:S01]  /*1910*/  FMNMX R9, R87, R18, !PT ;  /* 0x0000001257097209 */ /* 0x000fe20007800000 */
[--C-:B------:R-:W-:Y:S01]  /*1920*/  FFMA R18, R37, UR6, -R88.reuse ;  /* 0x0000000625127c23 */ /* 0x100fe20008000858 */
[--C-:B------:R-:W-:Y:S01]  /*1930*/  FFMA R37, R56, UR6, -R88.reuse ;  /* 0x0000000638257c23 */ /* 0x100fe20008000858 */
[--C-:B------:R-:W-:Y:S01]  /*1940*/  FFMA R65, R65, UR6, -R88.reuse ;  /* 0x0000000641417c23 */ /* 0x100fe20008000858 */
[----:B------:R-:W3:Y:S01]  /*1950*/  MUFU.EX2 R11, R11 ;  /* 0x0000000b000b7308 */ /* 0x000ee20000000800 */
[----:B------:R-:W2:Y:S01]  /*1960*/  SHFL.BFLY PT, R22, R9, 0x1, 0x1f ;  /* 0x0c201f0009167f89 */ /* 0x000ea200000e0000 */
[----:B----4-:R-:W-:Y:S01]  /*1970*/  @!P3 FMUL R15, R15, R15 ;  /* 0x0000000f0f0fb220 */ /* 0x010fe20000400000 */
[----:B------:R-:W-:Y:S01]  /*1980*/  FSETP.GEU.AND P3, PT, R18, -126, PT ;  /* 0xc2fc00001200780b */ /* 0x000fe20003f6e000 */
[--C-:B-----5:R-:W-:Y:S01]  /*1990*/  FFMA R28, R48, UR6, -R88.reuse ;  /* 0x00000006301c7c23 */ /* 0x120fe20008000858 */
[--C-:B------:R-:W-:Y:S01]  /*19a0*/  FFMA R68, R68, UR6, -R88.reuse ;  /* 0x0000000644447c23 */ /* 0x100fe20008000858 */
[--C-:B------:R-:W-:Y:S01]  /*19b0*/  FFMA R69, R69, UR6, -R88.reuse ;  /* 0x0000000645457c23 */ /* 0x100fe20008000858 */
[----:B------:R-:W-:Y:S01]  /*19c0*/  @!P2 FMUL R17, R17, 0.5 ;  /* 0x3f0000001111a820 */ /* 0x000fe20000400000 */
[----:B------:R-:W4:Y:S01]  /*19d0*/  MUFU.EX2 R19, R19 ;  /* 0x0000001300137308 */ /* 0x000f220000000800 */
[----:B-1----:R-:W-:Y:S01]  /*19e0*/  @!P4 FMUL R10, R10, R10 ;  /* 0x0000000a0a0ac220 */ /* 0x002fe20000400000 */
[----:B------:R-:W-:Y:S01]  /*19f0*/  FSETP.GEU.AND P4, PT, R29, -126, PT ;  /* 0xc2fc00001d00780b */ /* 0x000fe20003f8e000 */
[--C-:B------:R-:W-:Y:S01]  /*1a00*/  FFMA R72, R72, UR6, -R88.reuse ;  /* 0x0000000648487c23 */ /* 0x100fe20008000858 */
[--C-:B------:R-:W-:Y:S01]  /*1a10*/  FFMA R73, R73, UR6, -R88.reuse ;  /* 0x0000000649497c23 */ /* 0x100fe20008000858 */
[--C-:B------:R-:W-:Y:S01]  /*1a20*/  FFMA R76, R76, UR6, -R88.reuse ;  /* 0x000000064c4c7c23 */ /* 0x100fe20008000858 */
[--C-:B------:R-:W-:Y:S01]  /*1a30*/  FFMA R77, R77, UR6, -R88.reuse ;  /* 0x000000064d4d7c23 */ /* 0x100fe20008000858 */
[--C-:B------:R-:W-:Y:S01]  /*1a40*/  FFMA R80, R80, UR6, -R88.reuse ;  /* 0x0000000650507c23 */ /* 0x100fe20008000858 */
[----:B------:R-:W-:Y:S01]  /*1a50*/  @!P3 FMUL R18, R18, 0.5 ;  /* 0x3f0000001212b820 */ /* 0x000fe20000400000 */
[----:B---3--:R-:W-:Y:S01]  /*1a60*/  @!P6 FMUL R11, R11, R11 ;  /* 0x0000000b0b0be220 */ /* 0x008fe20000400000 */
[----:B------:R-:W-:Y:S01]  /*1a70*/  FSETP.GEU.AND P6, PT, R36, -126, PT ;  /* 0xc2fc00002400780b */ /* 0x000fe20003fce000 */
[----:B------:R-:W1:Y:S01]  /*1a80*/  MUFU.EX2 R20, R20 ;  /* 0x0000001400147308 */ /* 0x000e620000000800 */
[--C-:B------:R-:W-:Y:S01]  /*1a90*/  FFMA R81, R81, UR6, -R88.reuse ;  /* 0x0000000651517c23 */ /* 0x100fe20008000858 */
[--C-:B------:R-:W-:Y:S01]  /*1aa0*/  FFMA R84, R84, UR6, -R88.reuse ;  /* 0x0000000654547c23 */ /* 0x100fe20008000858 */
[----:B------:R-:W-:Y:S01]  /*1ab0*/  FFMA R85, R85, UR6, -R88 ;  /* 0x0000000655557c23 */ /* 0x000fe20008000858 */
[----:B------:R-:W-:Y:S01]  /*1ac0*/  @!P4 FMUL R29, R29, 0.5 ;  /* 0x3f0000001d1dc820 */ /* 0x000fe20000400000 */
[----:B----4-:R-:W-:Y:S01]  /*1ad0*/  @!P5 FMUL R19, R19, R19 ;  /* 0x000000131313d220 */ /* 0x010fe20000400000 */
[----:B------:R-:W-:-:S02]  /*1ae0*/  FSETP.GEU.AND P5, PT, R44, -126, PT ;  /* 0xc2fc00002c00780b */ /* 0x000fc40003fae000 */
[----:B------:R-:W3:Y:S01]  /*1af0*/  MUFU.EX2 R17, R17 ;  /* 0x0000001100117308 */ /* 0x000ee20000000800 */
[----:B--2---:R-:W-:-:S03]  /*1b00*/  FMNMX R9, R9, R22, !PT ;  /* 0x0000001609097209 */ /* 0x004fc60007800000 */
[----:B------:R-:W-:Y:S02]  /*1b10*/  @!P6 FMUL R36, R36, 0.5 ;  /* 0x3f0000002424e820 */ /* 0x000fe40000400000 */
[----:B------:R-:W2:Y:S02]  /*1b20*/  SHFL.BFLY PT, R24, R9, 0x2, 0x1f ;  /* 0x0c401f0009187f89 */ /* 0x000ea400000e0000 */
[----:B------:R-:W4:Y:S01]  /*1b30*/  MUFU.EX2 R18, R18 ;  /* 0x0000001200127308 */ /* 0x000f220000000800 */
[----:B-1----:R-:W-:Y:S01]  /*1b40*/  @!P1 FMUL R20, R20, R20 ;  /* 0x0000001414149220 */ /* 0x002fe20000400000 */
[----:B------:R-:W-:Y:S01]  /*1b50*/  FSETP.GEU.AND P1, PT, R21, -126, PT ;  /* 0xc2fc00001500780b */ /* 0x000fe20003f2e000 */
[----:B------:R-:W-:-:S05]  /*1b60*/  @!P5 FMUL R44, R44, 0.5 ;  /* 0x3f0000002c2cd820 */ /* 0x000fca0000400000 */
[----:B------:R-:W1:Y:S01]  /*1b70*/  MUFU.EX2 R29, R29 ;  /* 0x0000001d001d7308 */ /* 0x000e620000000800 */
[----:B---3--:R-:W-:Y:S01]  /*1b80*/  @!P2 FMUL R17, R17, R17 ;  /* 0x000000111111a220 */ /* 0x008fe20000400000 */
[----:B------:R-:W-:-:S05]  /*1b90*/  FSETP.GEU.AND P2, PT, R28, -126, PT ;  /* 0xc2fc00001c00780b */ /* 0x000fca0003f4e000 */
[----:B------:R-:W-:Y:S01]  /*1ba0*/  @!P1 FMUL R21, R21, 0.5 ;  /* 0x3f00000015159820 */ /* 0x000fe20000400000 */
[----:B------:R-:W3:Y:S01]  /*1bb0*/  MUFU.EX2 R36, R36 ;  /* 0x0000002400247308 */ /* 0x000ee20000000800 */
[----:B----4-:R-:W-:Y:S01]  /*1bc0*/  @!P3 FMUL R18, R18, R18 ;  /* 0x000000121212b220 */ /* 0x010fe20000400000 */
[----:B------:R-:W-:Y:S02]  /*1bd0*/  FSETP.GEU.AND P3, PT, R23, -126, PT ;  /* 0xc2fc00001700780b */ /* 0x000fe40003f6e000 */
[----:B--2---:R-:W-:-:S03]  /*1be0*/  FMNMX R9, R9, R24, !PT ;  /* 0x0000001809097209 */ /* 0x004fc60007800000 */
[----:B------:R-:W-:Y:S01]  /*1bf0*/  @!P2 FMUL R28, R28, 0.5 ;  /* 0x3f0000001c1ca820 */ /* 0x000fe20000400000 */
[----:B------:R-:W2:Y:S01]  /*1c00*/  MUFU.EX2 R22, R44 ;  /* 0x0000002c00167308 */ /* 0x000ea20000000800 */
[----:B-1----:R-:W-:Y:S01]  /*1c10*/  @!P4 FMUL R29, R29, R29 ;  /* 0x0000001d1d1dc220 */ /* 0x002fe20000400000 */
[----:B------:R-:W-:-:S05]  /*1c20*/  FSETP.GEU.AND P4, PT, R32, -126, PT ;  /* 0xc2fc00002000780b */ /* 0x000fca0003f8e000 */
[----:B------:R-:W-:Y:S01]  /*1c30*/  @!P3 FMUL R23, R23, 0.5 ;  /* 0x3f0000001717b820 */ /* 0x000fe20000400000 */
[----:B------:R-:W1:Y:S01]  /*1c40*/  MUFU.EX2 R21, R21 ;  /* 0x0000001500157308 */ /* 0x000e620000000800 */
[----:B---3--:R-:W-:Y:S01]  /*1c50*/  @!P6 FMUL R36, R36, R36 ;  /* 0x000000242424e220 */ /* 0x008fe20000400000 */
[----:B------:R-:W-:-:S05]  /*1c60*/  FSETP.GEU.AND P6, PT, R33, -126, PT ;  /* 0xc2fc00002100780b */ /* 0x000fca0003fce000 */
[----:B------:R-:W-:Y:S01]  /*1c70*/  @!P4 FMUL R32, R32, 0.5 ;  /* 0x3f0000002020c820 */ /* 0x000fe20000400000 */
[----:B------:R-:W3:Y:S01]  /*1c80*/  MUFU.EX2 R28, R28 ;  /* 0x0000001c001c7308 */ /* 0x000ee20000000800 */
[----:B--2---:R-:W-:Y:S01]  /*1c90*/  @!P5 FMUL R22, R22, R22 ;  /* 0x000000161616d220 */ /* 0x004fe20000400000 */
[----:B------:R-:W-:-:S04]  /*1ca0*/  FSETP.NEU.AND P5, PT, R9, -INF , PT ;  /* 0xff8000000900780b */ /* 0x000fc80003fad000 */
[----:B------:R-:W-:Y:S01]  /*1cb0*/  FSEL R24, R9, RZ, P5 ;  /* 0x000000ff09187208 */ /* 0x000fe20002800000 */
[----:B------:R-:W-:Y:S01]  /*1cc0*/  @!P6 FMUL R33, R33, 0.5 ;  /* 0x3f0000002121e820 */ /* 0x000fe20000400000 */
[----:B------:R-:W2:Y:S01]  /*1cd0*/  MUFU.EX2 R23, R23 ;  /* 0x0000001700177308 */ /* 0x000ea20000000800 */
[----:B-1----:R-:W-:Y:S01]  /*1ce0*/  @!P1 FMUL R21, R21, R21 ;  /* 0x0000001515159220 */ /* 0x002fe20000400000 */
[----:B------:R-:W-:Y:S01]  /*1cf0*/  FSETP.GEU.AND P5, PT, R37, -126, PT ;  /* 0xc2fc00002500780b */ /* 0x000fe20003fae000 */
[----:B------:R-:W-:Y:S01]  /*1d00*/  FMUL R24, R24, UR6 ;  /* 0x0000000618187c20 */ /* 0x000fe20008400000 */
[----:B------:R-:W-:-:S03]  /*1d10*/  FSETP.GEU.AND P1, PT, R40, -126, PT ;  /* 0xc2fc00002800780b */ /* 0x000fc60003f2e000 */
[--C-:B------:R-:W-:Y:S01]  /*1d20*/  FFMA R26, R26, UR6, -R24.reuse ;  /* 0x000000061a1a7c23 */ /* 0x100fe20008000818 */
[----:B------:R-:W1:Y:S01]  /*1d30*/  MUFU.EX2 R32, R32 ;  /* 0x0000002000207308 */ /* 0x000e620000000800 */
[--C-:B------:R-:W-:Y:S01]  /*1d40*/  FFMA R27, R27, UR6, -R24.reuse ;  /* 0x000000061b1b7c23 */ /* 0x100fe20008000818 */
[----:B---3--:R-:W-:Y:S01]  /*1d50*/  @!P2 FMUL R28, R28, R28 ;  /* 0x0000001c1c1ca220 */ /* 0x008fe20000400000 */
[----:B------:R-:W-:Y:S01]  /*1d60*/  FSETP.GEU.AND P2, PT, R41, -126, PT ;  /* 0xc2fc00002900780b */ /* 0x000fe20003f4e000 */
[--C-:B------:R-:W-:Y:S01]  /*1d70*/  FFMA R45, R31, UR6, -R24.reuse ;  /* 0x000000061f2d7c23 */ /* 0x100fe20008000818 */
[--C-:B------:R-:W-:Y:S01]  /*1d80*/  FFMA R25, R30, UR6, -R24.reuse ;  /* 0x000000061e197c23 */ /* 0x100fe20008000818 */
[--C-:B------:R-:W-:Y:S01]  /*1d90*/  FFMA R56, R34, UR6, -R24.reuse ;  /* 0x0000000622387c23 */ /* 0x100fe20008000818 */
[----:B------:R-:W-:Y:S01]  /*1da0*/  @!P5 FMUL R37, R37, 0.5 ;  /* 0x3f0000002525d820 */ /* 0x000fe20000400000 */
[----:B------:R-:W3:Y:S01]  /*1db0*/  MUFU.EX2 R33, R33 ;  /* 0x0000002100217308 */ /* 0x000ee20000000800 */
[----:B--2---:R-:W-:Y:S01]  /*1dc0*/  @!P3 FMUL R23, R23, R23 ;  /* 0x000000171717b220 */ /* 0x004fe20000400000 */
[----:B------:R-:W-:Y:S01]  /*1dd0*/  FSETP.GEU.AND P3, PT, R26, -126, PT ;  /* 0xc2fc00001a00780b */ /* 0x000fe20003f6e000 */
[----:B------:R-:W-:Y:S01]  /*1de0*/  @!P1 FMUL R40, R40, 0.5 ;  /* 0x3f00000028289820 */ /* 0x000fe20000400000 */
[--C-:B------:R-:W-:Y:S01]  /*1df0*/  FFMA R57, R35, UR6, -R24.reuse ;  /* 0x0000000623397c23 */ /* 0x100fe20008000818 */
[--C-:B------:R-:W-:Y:S01]  /*1e00*/  FFMA R60, R38, UR6, -R24.reuse ;  /* 0x00000006263c7c23 */ /* 0x100fe20008000818 */
[--C-:B------:R-:W-:Y:S01]  /*1e10*/  FFMA R97, R39, UR6, -R24.reuse ;  /* 0x0000000627617c23 */ /* 0x100fe20008000818 */
[--C-:B------:R-:W-:Y:S01]  /*1e20*/  FFMA R98, R42, UR6, -R24.reuse ;  /* 0x000000062a627c23 */ /* 0x100fe20008000818 */
[----:B------:R-:W-:Y:S01]  /*1e30*/  @!P2 FMUL R41, R41, 0.5 ;  /* 0x3f0000002929a820 */ /* 0x000fe20000400000 */
[----:B-1----:R-:W-:Y:S01]  /*1e40*/  @!P4 FMUL R32, R32, R32 ;  /* 0x000000202020c220 */ /* 0x002fe20000400000 */
[----:B------:R-:W-:Y:S01]  /*1e50*/  FSETP.GEU.AND P4, PT, R27, -126, PT ;  /* 0xc2fc00001b00780b */ /* 0x000fe20003f8e000 */
[----:B------:R-:W1:Y:S01]  /*1e60*/  MUFU.EX2 R37, R37 ;  /* 0x0000002500257308 */ /* 0x000e620000000800 */
[--C-:B------:R-:W-:Y:S01]  /*1e70*/  FFMA R48, R43, UR6, -R24.reuse ;  /* 0x000000062b307c23 */ /* 0x100fe20008000818 */
[--C-:B------:R-:W-:Y:S01]  /*1e80*/  FFMA R52, R46, UR6, -R24.reuse ;  /* 0x000000062e347c23 */ /* 0x100fe20008000818 */
[--C-:B------:R-:W-:Y:S01]  /*1e90*/  FFMA R53, R47, UR6, -R24.reuse ;  /* 0x000000062f357c23 */ /* 0x100fe20008000818 */
[----:B------:R-:W-:Y:S01]  /*1ea0*/  @!P3 FMUL R26, R26, 0.5 ;  /* 0x3f0000001a1ab820 */ /* 0x000fe20000400000 */
[--C-:B------:R-:W-:Y:S01]  /*1eb0*/  FFMA R49, R50, UR6, -R24.reuse ;  /* 0x0000000632317c23 */ /* 0x100fe20008000818 */
[----:B---3--:R-:W-:Y:S01]  /*1ec0*/  @!P6 FMUL R33, R33, R33 ;  /* 0x000000212121e220 */ /* 0x008fe20000400000 */
[----:B------:R-:W-:Y:S01]  /*1ed0*/  FSETP.GEU.AND P6, PT, R61, -126, PT ;  /* 0xc2fc00003d00780b */ /* 0x000fe20003fce000 */
[----:B------:R-:W2:Y:S01]  /*1ee0*/  MUFU.EX2 R40, R40 ;  /* 0x0000002800287308 */ /* 0x000ea20000000800 */
[--C-:B------:R-:W-:Y:S01]  /*1ef0*/  FFMA R51, R51, UR6, -R24.reuse ;  /* 0x0000000633337c23 */ /* 0x100fe20008000818 */
[--C-:B------:R-:W-:Y:S01]  /*1f00*/  FFMA R54, R54, UR6, -R24.reuse ;  /* 0x0000000636367c23 */ /* 0x100fe20008000818 */
[--C-:B------:R-:W-:Y:S01]  /*1f10*/  FFMA R55, R55, UR6, -R24.reuse ;  /* 0x0000000637377c23 */ /* 0x100fe20008000818 */
[----:B------:R-:W-:Y:S01]  /*1f20*/  @!P4 FMUL R27, R27, 0.5 ;  /* 0x3f0000001b1bc820 */ /* 0x000fe20000400000 */
[--C-:B------:R-:W-:Y:S01]  /*1f30*/  FFMA R58, R58, UR6, -R24.reuse ;  /* 0x000000063a3a7c23 */ /* 0x100fe20008000818 */
[--C-:B------:R-:W-:Y:S01]  /*1f40*/  FFMA R59, R59, UR6, -R24.reuse ;  /* 0x000000063b3b7c23 */ /* 0x100fe20008000818 */
[--C-:B------:R-:W-:Y:S01]  /*1f50*/  FFMA R62, R62, UR6, -R24.reuse ;  /* 0x000000063e3e7c23 */ /* 0x100fe20008000818 */
[----:B------:R-:W3:Y:S01]  /*1f60*/  MUFU.EX2 R41, R41 ;  /* 0x0000002900297308 */ /* 0x000ee20000000800 */
[----:B-1----:R-:W-:Y:S01]  /*1f70*/  @!P5 FMUL R37, R37, R37 ;  /* 0x000000252525d220 */ /* 0x002fe20000400000 */
[--C-:B------:R-:W-:Y:S01]  /*1f80*/  FFMA R63, R63, UR6, -R24.reuse ;  /* 0x000000063f3f7c23 */ /* 0x100fe20008000818 */
[--C-:B------:R-:W-:Y:S01]  /*1f90*/  FFMA R66, R66, UR6, -R24.reuse ;  /* 0x0000000642427c23 */ /* 0x100fe20008000818 */
[--C-:B------:R-:W-:Y:S01]  /*1fa0*/  FFMA R67, R67, UR6, -R24.reuse ;  /* 0x0000000643437c23 */ /* 0x100fe20008000818 */
[--C-:B------:R-:W-:Y:S01]  /*1fb0*/  FFMA R70, R70, UR6, -R24.reuse ;  /* 0x0000000646467c23 */ /* 0x100fe20008000818 */
[--C-:B------:R-:W-:Y:S01]  /*1fc0*/  FFMA R71, R71, UR6, -R24.reuse ;  /* 0x0000000647477c23 */ /* 0x100fe20008000818 */
[--C-:B------:R-:W-:Y:S01]  /*1fd0*/  FFMA R74, R74, UR6, -R24.reuse ;  /* 0x000000064a4a7c23 */ /* 0x100fe20008000818 */
[----:B------:R1:W4:Y:S01]  /*1fe0*/  MUFU.EX2 R44, R26 ;  /* 0x0000001a002c7308 */ /* 0x0003220000000800 */
[----:B--2---:R-:W-:Y:S01]  /*1ff0*/  @!P1 FMUL R40, R40, R40 ;  /* 0x0000002828289220 */ /* 0x004fe20000400000 */
[----:B------:R-:W-:Y:S01]  /*2000*/  FSETP.GEU.AND P1, PT, R64, -126, PT ;  /* 0xc2fc00004000780b */ /* 0x000fe20003f2e000 */
[--C-:B------:R-:W-:Y:S01]  /*2010*/  FFMA R75, R75, UR6, -R24.reuse ;  /* 0x000000064b4b7c23 */ /* 0x100fe20008000818 */
[--C-:B------:R-:W-:Y:S01]  /*2020*/  FFMA R78, R78, UR6, -R24.reuse ;  /* 0x000000064e4e7c23 */ /* 0x100fe20008000818 */
[--C-:B------:R-:W-:Y:S01]  /*2030*/  FFMA R79, R79, UR6, -R24.reuse ;  /* 0x000000064f4f7c23 */ /* 0x100fe20008000818 */
[--C-:B------:R-:W-:Y:S01]  /*2040*/  FFMA R82, R82, UR6, -R24.reuse ;  /* 0x0000000652527c23 */ /* 0x100fe20008000818 */
[--C-:B------:R-:W-:Y:S01]  /*2050*/  FFMA R83, R83, UR6, -R24.reuse ;  /* 0x0000000653537c23 */ /* 0x100fe20008000818 */
[----:B------:R-:W2:Y:S01]  /*2060*/  MUFU.EX2 R31, R27 ;  /* 0x0000001b001f7308 */ /* 0x000ea20000000800 */
[----:B-1----:R-:W-:Y:S01]  /*2070*/  P2R R26, PR, RZ, 0x40 ;  /* 0x00000040ff1a7803 */ /* 0x002fe20000000000 */
[----:B------:R-:W1:Y:S01]  /*2080*/  SYNCS.PHASECHK.TRANS64.TRYWAIT P6, [R2+URZ+0x4808], R89 ;  /* 0x00480859020075a7 */ /* 0x000e6200080c017f */
[----:B---3--:R-:W-:Y:S01]  /*2090*/  @!P2 FMUL R41, R41, R41 ;  /* 0x000000292929a220 */ /* 0x008fe20000400000 */
[----:B------:R-:W-:Y:S01]  /*20a0*/  FSETP.GEU.AND P2, PT, R25, -126, PT ;  /* 0xc2fc00001900780b */ /* 0x000fe20003f4e000 */
[--C-:B------:R-:W-:Y:S01]  /*20b0*/  FFMA R86, R86, UR6, -R24.reuse ;  /* 0x0000000656567c23 */ /* 0x100fe20008000818 */
[----:B------:R-:W-:Y:S01]  /*20c0*/  ISETP.NE.AND P5, PT, R26, RZ, PT ;  /* 0x000000ff1a00720c */ /* 0x000fe20003fa5270 */
[----:B------:R-:W-:Y:S01]  /*20d0*/  @!P1 FMUL R64, R64, 0.5 ;  /* 0x3f00000040409820 */ /* 0x000fe20000400000 */
[----:B------:R-:W-:Y:S01]  /*20e0*/  FFMA R87, R87, UR6, -R24 ;  /* 0x0000000657577c23 */ /* 0x000fe20008000818 */
[----:B----4-:R-:W-:Y:S01]  /*20f0*/  @!P3 FMUL R44, R44, R44 ;  /* 0x0000002c2c2cb220 */ /* 0x010fe20000400000 */
[----:B------:R-:W-:Y:S01]  /*2100*/  FSETP.GEU.AND P3, PT, R45, -126, PT ;  /* 0xc2fc00002d00780b */ /* 0x000fe20003f6e000 */
[----:B------:R3:W4:Y:S01]  /*2110*/  MUFU.EX2 R34, R64 ;  /* 0x0000004000227308 */ /* 0x0007220000000800 */
[----:B--2---:R-:W-:Y:S01]  /*2120*/  @!P4 FMUL R31, R31, R31 ;  /* 0x0000001f1f1fc220 */ /* 0x004fe20000400000 */
[----:B------:R-:W-:-:S06]  /*2130*/  FSETP.GEU.AND P4, PT, R56, -126, PT ;  /* 0xc2fc00003800780b */ /* 0x000fcc0003f8e000 */
[----:B------:R-:W-:Y:S01]  /*2140*/  @!P5 FMUL R61, R61, 0.5 ;  /* 0x3f0000003d3dd820 */ /* 0x000fe20000400000 */
[----:B------:R-:W-:Y:S01]  /*2150*/  @!P2 FMUL R25, R25, 0.5 ;  /* 0x3f0000001919a820 */ /* 0x000fe20000400000 */
[----:B------:R-:W-:Y:S02]  /*2160*/  FSETP.GEU.AND P5, PT, R57, -126, PT ;  /* 0xc2fc00003900780b */ /* 0x000fe40003fae000 */
[----:B------:R-:W-:Y:S01]  /*2170*/  @!P3 FMUL R45, R45, 0.5 ;  /* 0x3f0000002d2db820 */ /* 0x000fe20000400000 */
[----:B------:R3:W2:Y:S02]  /*2180*/  MUFU.EX2 R30, R61 ;  /* 0x0000003d001e7308 */ /* 0x0006a40000000800 */
[----:B------:R-:W-:-:S06]  /*2190*/  @!P4 FMUL R56, R56, 0.5 ;  /* 0x3f0000003838c820 */ /* 0x000fcc0000400000 */
[----:B------:R3:W1:Y:S08]  /*21a0*/  MUFU.EX2 R35, R25 ;  /* 0x0000001900237308 */ /* 0x0006700000000800 */
[----:B------:R3:W2:Y:S08]  /*21b0*/  MUFU.EX2 R38, R45 ;  /* 0x0000002d00267308 */ /* 0x0006b00000000800 */
[----:B------:R3:W2:Y:S01]  /*21c0*/  MUFU.EX2 R39, R56 ;  /* 0x0000003800277308 */ /* 0x0006a20000000800 */
[----:B-1--4-:R-:W-:Y:S05]  /*21d0*/  @!P6 BRA `(.L_x_23) ;  /* 0x0000004c0068e947 */ /* 0x012fea0003800000 */
.L_x_64:
[----:B------:R-:W-:Y:S01]  /*21e0*/  @!P2 FMUL R35, R35, R35 ;  /* 0x000000232323a220 */ /* 0x000fe20000400000 */
[----:B--2---:R-:W-:Y:S01]  /*21f0*/  @!P3 FMUL R38, R38, R38 ;  /* 0x000000262626b220 */ /* 0x004fe20000400000 */
[----:B------:R-:W-:Y:S01]  /*2200*/  ISETP.NE.AND P6, PT, R26, RZ, PT ;  /* 0x000000ff1a00720c */ /* 0x000fe20003fc5270 */
[----:B------:R-:W-:Y:S01]  /*2210*/  UIADD3 UR6, UR14, 0x100, URZ ;  /* 0x000001000e067890 */ /* 0x000fe2000fffe03f */
[----:B------:R-:W-:Y:S01]  /*2220*/  F2FP.BF16.F32.PACK_AB R24, R15, R14 ;  /* 0x0000000e0f18723e */ /* 0x000fe200000010ff */
[----:B------:R-:W-:Y:S01]  /*2230*/  UMOV UR7, 0xc0000010 ;  /* 0xc000001000077882 */ /* 0x000fe20000000000 */
[----:B------:R-:W-:Y:S01]  /*2240*/  F2FP.BF16.F32.PACK_AB R26, R11, R10 ;  /* 0x0000000a0b1a723e */ /* 0x000fe200000010ff */
[----:B------:R-:W-:Y:S01]  /*2250*/  @!P5 FMUL R57, R57, 0.5 ;  /* 0x3f0000003939d820 */ /* 0x000fe20000400000 */
[----:B---3--:R-:W-:Y:S01]  /*2260*/  F2FP.BF16.F32.PACK_AB R25, R31, R44 ;  /* 0x0000002c1f19723e */ /* 0x008fe200000010ff */
[----:B------:R-:W-:Y:S01]  /*2270*/  @!P4 FMUL R39, R39, R39 ;  /* 0x000000272727c220 */ /* 0x000fe20000400000 */
[----:B------:R-:W-:Y:S01]  /*2280*/  F2FP.BF16.F32.PACK_AB R27, R38, R35 ;  /* 0x00000023261b723e */ /* 0x000fe200000010ff */
[----:B------:R-:W2:Y:S01]  /*2290*/  MUFU.EX2 R42, R57 ;  /* 0x00000039002a7308 */ /* 0x000ea20000000800 */
[----:B------:R-:W-:Y:S01]  /*22a0*/  FSETP.GEU.AND P2, PT, R60, -126, PT ;  /* 0xc2fc00003c00780b */ /* 0x000fe20003f4e000 */
[----:B------:R-:W-:Y:S01]  /*22b0*/  @!P1 FMUL R34, R34, R34 ;  /* 0x0000002222229220 */ /* 0x000fe20000400000 */
[----:B-1----:R-:W-:Y:S01]  /*22c0*/  WARPGROUP.ARRIVE ;  /* 0x00000000000079c5 */ /* 0x002fe20000000000 */
[----:B------:R-:W-:Y:S01]  /*22d0*/  FSETP.GEU.AND P3, PT, R97, -126, PT ;  /* 0xc2fc00006100780b */ /* 0x000fe20003f6e000 */
[----:B------:R-:W-:Y:S01]  /*22e0*/  @!P6 FMUL R30, R30, R30 ;  /* 0x0000001e1e1ee220 */ /* 0x000fe20000400000 */
[----:B------:R-:W-:Y:S01]  /*22f0*/  FSETP.GEU.AND P4, PT, R98, -126, PT ;  /* 0xc2fc00006200780b */ /* 0x000fe20003f8e000 */
[----:B------:R-:W-:Y:S01]  /*2300*/  FADD R14, R14, R37 ;  /* 0x000000250e0e7221 */ /* 0x000fe20000000000 */
[----:B------:R-:W-:Y:S01]  /*2310*/  FSETP.GEU.AND P1, PT, R68, -126, PT ;  /* 0xc2fc00004400780b */ /* 0x000fe20003f2e000 */
[----:B------:R-:W-:Y:S01]  /*2320*/  HGMMA.64x16x16.F32.BF16 R88, R24, gdesc[UR4].tnspB, RZ, !UPT, gsb0 ;  /* 0x4020000418587df0 */ /* 0x000fe2000c0018ff */
[----:B------:R-:W-:Y:S01]  /*2330*/  UIADD3 UR6, UR14, 0x120, URZ ;  /* 0x000001200e067890 */ /* 0x000fe2000fffe03f */
[----:B------:R-:W-:Y:S01]  /*2340*/  FSETP.GEU.AND P6, PT, R65, -126, PT ;  /* 0xc2fc00004100780b */ /* 0x000fe20003fce000 */
[----:B------:R-:W-:Y:S01]  /*2350*/  UMOV UR7, 0xc0000010 ;  /* 0xc000001000077882 */ /* 0x000fe20000000000 */
[----:B------:R-:W-:Y:S01]  /*2360*/  FADD R11, R11, R30 ;  /* 0x0000001e0b0b7221 */ /* 0x000fe20000000000 */
[----:B------:R-:W-:Y:S01]  /*2370*/  @!P2 FMUL R60, R60, 0.5 ;  /* 0x3f0000003c3ca820 */ /* 0x000fe20000400000 */
[----:B------:R-:W-:-:S02]  /*2380*/  FADD R15, R15, R40 ;  /* 0x000000280f0f7221 */ /* 0x000fc40000000000 */
[----:B------:R-:W-:Y:S01]  /*2390*/  @!P3 FMUL R97, R97, 0.5 ;  /* 0x3f0000006161b820 */ /* 0x000fe20000400000 */
[----:B------:R-:W1:Y:S01]  /*23a0*/  MUFU.EX2 R46, R60 ;  /* 0x0000003c002e7308 */ /* 0x000e620000000800 */
[----:B--2---:R-:W-:Y:S01]  /*23b0*/  @!P5 FMUL R42, R42, R42 ;  /* 0x0000002a2a2ad220 */ /* 0x004fe20000400000 */
[----:B------:R-:W-:Y:S01]  /*23c0*/  FSETP.GEU.AND P5, PT, R48, -126, PT ;  /* 0xc2fc00003000780b */ /* 0x000fe20003fae000 */
[----:B------:R-:W-:Y:S01]  /*23d0*/  @!P4 FMUL R98, R98, 0.5 ;  /* 0x3f0000006262c820 */ /* 0x000fe20000400000 */
[----:B------:R-:W-:Y:S02]  /*23e0*/  @!P1 FMUL R68, R68, 0.5 ;  /* 0x3f00000044449820 */ /* 0x000fe40000400000 */
[----:B------:R-:W-:Y:S02]  /*23f0*/  @!P6 FMUL R65, R65, 0.5 ;  /* 0x3f0000004141e820 */ /* 0x000fe40000400000 */
[----:B------:R-:W2:Y:S07]  /*2400*/  MUFU.EX2 R43, R97 ;  /* 0x00000061002b7308 */ /* 0x000eae0000000800 */
[----:B------:R-:W-:Y:S01]  /*2410*/  @!P5 FMUL R48, R48, 0.5 ;  /* 0x3f0000003030d820 */ /* 0x000fe20000400000 */
[----:B------:R-:W3:Y:S01]  /*2420*/  MUFU.EX2 R45, R98 ;  /* 0x00000062002d7308 */ /* 0x000ee20000000800 */
[----:B-1----:R-:W-:Y:S01]  /*2430*/  @!P2 FMUL R46, R46, R46 ;  /* 0x0000002e2e2ea220 */ /* 0x002fe20000400000 */
[----:B------:R-:W-:-:S06]  /*2440*/  FSETP.GEU.AND P2, PT, R52, -126, PT ;  /* 0xc2fc00003400780b */ /* 0x000fcc0003f4e000 */
[----:B------:R-:W1:Y:S01]  /*2450*/  MUFU.EX2 R48, R48 ;  /* 0x0000003000307308 */ /* 0x000e620000000800 */
[----:B--2---:R-:W-:Y:S01]  /*2460*/  @!P3 FMUL R43, R43, R43 ;  /* 0x0000002b2b2bb220 */ /* 0x004fe20000400000 */
[----:B------:R-:W-:-:S05]  /*2470*/  FSETP.GEU.AND P3, PT, R53, -126, PT ;  /* 0xc2fc00003500780b */ /* 0x000fca0003f6e000 */
[----:B------:R-:W-:Y:S01]  /*2480*/  @!P2 FMUL R52, R52, 0.5 ;  /* 0x3f0000003434a820 */ /* 0x000fe20000400000 */
[----:B------:R-:W2:Y:S01]  /*2490*/  MUFU.EX2 R68, R68 ;  /* 0x0000004400447308 */ /* 0x000ea20000000800 */
[----:B------:R-:W-:Y:S02]  /*24a0*/  WARPGROUP.DEPBAR.LE gsb0, 0x0 ;  /* 0x00008000000079c5 */ /* 0x000fe40000010000 */
[----:B------:R-:W-:Y:S01]  /*24b0*/  F2FP.BF16.F32.PACK_AB R24, R20, R19 ;  /* 0x000000131418723e */ /* 0x000fe200000010ff */
[----:B---3--:R-:W-:Y:S01]  /*24c0*/  @!P4 FMUL R45, R45, R45 ;  /* 0x0000002d2d2dc220 */ /* 0x008fe20000400000 */
[----:B------:R-:W-:Y:S01]  /*24d0*/  F2FP.BF16.F32.PACK_AB R26, R18, R17 ;  /* 0x00000011121a723e */ /* 0x000fe200000010ff */
[----:B------:R-:W-:Y:S01]  /*24e0*/  FADD R19, R19, R34 ;  /* 0x0000002213137221 */ /* 0x000fe20000000000 */
[----:B------:R-:W-:Y:S01]  /*24f0*/  F2FP.BF16.F32.PACK_AB R25, R42, R39 ;  /* 0x000000272a19723e */ /* 0x000fe200000010ff */
[----:B------:R-:W-:Y:S01]  /*2500*/  @!P3 FMUL R53, R53, 0.5 ;  /* 0x3f0000003535b820 */ /* 0x000fe20000400000 */
[----:B------:R-:W-:Y:S01]  /*2510*/  F2FP.BF16.F32.PACK_AB R27, R43, R46 ;  /* 0x0000002e2b1b723e */ /* 0x000fe200000010ff */
[----:B------:R-:W3:Y:S01]  /*2520*/  MUFU.EX2 R47, R52 ;  /* 0x00000034002f7308 */ /* 0x000ee20000000800 */
[----:B-1----:R-:W-:Y:S01]  /*2530*/  @!P5 FMUL R48, R48, R48 ;  /* 0x000000303030d220 */ /* 0x002fe20000400000 */
[----:B------:R-:W-:Y:S01]  /*2540*/  FSETP.GEU.AND P4, PT, R49, -126, PT ;  /* 0xc2fc00003100780b */ /* 0x000fe20003f8e000 */
[----:B------:R-:W-:Y:S01]  /*2550*/  WARPGROUP.ARRIVE ;  /* 0x00000000000079c5 */ /* 0x000fe20000000000 */
[----:B------:R-:W-:Y:S01]  /*2560*/  FSETP.GEU.AND P5, PT, R51, -126, PT ;  /* 0xc2fc00003300780b */ /* 0x000fe20003fae000 */
[----:B--2---:R-:W-:-:S03]  /*2570*/  @!P1 FMUL R68, R68, R68 ;  /* 0x0000004444449220 */ /* 0x004fc60000400000 */
[----:B------:R-:W1:Y:S01]  /*2580*/  MUFU.EX2 R50, R53 ;  /* 0x0000003500327308 */ /* 0x000e620000000800 */
[----:B------:R-:W-:Y:S01]  /*2590*/  HGMMA.64x16x16.F32.BF16 R88, R24, gdesc[UR4].tnspB, R88, gsb0 ;  /* 0x4020000418587df0 */ /* 0x000fe20008001858 */
[----:B------:R-:W-:Y:S01]  /*25a0*/  UIADD3 UR6, UR14, 0x140, URZ ;  /* 0x000001400e067890 */ /* 0x000fe2000fffe03f */
[----:B------:R-:W-:Y:S01]  /*25b0*/  FSETP.GEU.AND P1, PT, R72, -126, PT ;  /* 0xc2fc00004800780b */ /* 0x000fe20003f2e000 */
[----:B------:R-:W-:Y:S01]  /*25c0*/  UMOV UR7, 0xc0000010 ;  /* 0xc000001000077882 */ /* 0x000fe20000000000 */
[----:B------:R-:W-:Y:S02]  /*25d0*/  FADD R17, R17, R68 ;  /* 0x0000004411117221 */ /* 0x000fe40000000000 */
[----:B------:R-:W-:Y:S01]  /*25e0*/  @!P4 FMUL R49, R49, 0.5 ;  /* 0x3f0000003131c820 */ /* 0x000fe20000400000 */
[----:B------:R-:W2:Y:S01]  /*25f0*/  MUFU.EX2 R65, R65 ;  /* 0x0000004100417308 */ /* 0x000ea20000000800 */
[----:B---3--:R-:W-:Y:S01]  /*2600*/  @!P2 FMUL R47, R47, R47 ;  /* 0x0000002f2f2fa220 */ /* 0x008fe20000400000 */
[----:B------:R-:W-:Y:S01]  /*2610*/  FSETP.GEU.AND P2, PT, R54, -126, PT ;  /* 0xc2fc00003600780b */ /* 0x000fe20003f4e000 */
[----:B------:R-:W-:-:S05]  /*2620*/  @!P5 FMUL R51, R51, 0.5 ;  /* 0x3f0000003333d820 */ /* 0x000fca0000400000 */
[----:B------:R-:W3:Y:S01]  /*2630*/  MUFU.EX2 R49, R49 ;  /* 0x0000003100317308 */ /* 0x000ee20000000800 */
[----:B-1----:R-:W-:Y:S01]  /*2640*/  @!P3 FMUL R50, R50, R50 ;  /* 0x000000323232b220 */ /* 0x002fe20000400000 */
[----:B------:R-:W-:Y:S01]  /*2650*/  FSETP.GEU.AND P3, PT, R55, -126, PT ;  /* 0xc2fc00003700780b */ /* 0x000fe20003f6e000 */
[----:B------:R-:W-:-:S04]  /*2660*/  @!P1 FMUL R72, R72, 0.5 ;  /* 0x3f00000048489820 */ /* 0x000fc80000400000 */
[----:B------:R-:W-:Y:S01]  /*2670*/  @!P2 FMUL R54, R54, 0.5 ;  /* 0x3f0000003636a820 */ /* 0x000fe20000400000 */
[----:B------:R-:W1:Y:S01]  /*2680*/  MUFU.EX2 R52, R51 ;  /* 0x0000003300347308 */ /* 0x000e620000000800 */
[----:B--2---:R-:W-:Y:S01]  /*2690*/  @!P6 FMUL R65, R65, R65 ;  /* 0x000000414141e220 */ /* 0x004fe20000400000 */
[----:B------:R-:W-:-:S05]  /*26a0*/  FSETP.GEU.AND P6, PT, R69, -126, PT ;  /* 0xc2fc00004500780b */ /* 0x000fca0003fce000 */
[----:B------:R-:W-:Y:S01]  /*26b0*/  @!P3 FMUL R55, R55, 0.5 ;  /* 0x3f0000003737b820 */ /* 0x000fe20000400000 */
[----:B------:R-:W2:Y:S01]  /*26c0*/  MUFU.EX2 R54, R54 ;  /* 0x0000003600367308 */ /* 0x000ea20000000800 */
[----:B---3--:R-:W-:Y:S01]  /*26d0*/  @!P4 FMUL R49, R49, R49 ;  /* 0x000000313131c220 */ /* 0x008fe20000400000 */
[----:B------:R-:W-:-:S05]  /*26e0*/  FSETP.GEU.AND P4, PT, R58, -126, PT ;  /* 0xc2fc00003a00780b */ /* 0x000fca0003f8e000 */
[----:B------:R-:W-:Y:S01]  /*26f0*/  @!P6 FMUL R69, R69, 0.5 ;  /* 0x3f0000004545e820 */ /* 0x000fe20000400000 */
[----:B------:R-:W3:Y:S01]  /*2700*/  MUFU.EX2 R55, R55 ;  /* 0x0000003700377308 */ /* 0x000ee20000000800 */
[----:B-1----:R-:W-:Y:S01]  /*2710*/  @!P5 FMUL R52, R52, R52 ;  /* 0x000000343434d220 */ /* 0x002fe20000400000 */
[----:B------:R-:W-:Y:S01]  /*2720*/  FSETP.GEU.AND P5, PT, R59, -126, PT ;  /* 0xc2fc00003b00780b */ /* 0x000fe20003fae000 */
[----:B------:R-:W-:Y:S02]  /*2730*/  WARPGROUP.DEPBAR.LE gsb0, 0x0 ;  /* 0x00008000000079c5 */ /* 0x000fe40000010000 */
[----:B------:R-:W-:Y:S02]  /*2740*/  F2FP.BF16.F32.PACK_AB R24, R36, R29 ;  /* 0x0000001d2418723e */ /* 0x000fe400000010ff */
[----:B------:R-:W-:Y:S01]  /*2750*/  F2FP.BF16.F32.PACK_AB R26, R21, R22 ;  /* 0x00000016151a723e */ /* 0x000fe200000010ff */
[----:B------:R-:W1:Y:S01]  /*2760*/  MUFU.EX2 R72, R72 ;  /* 0x0000004800487308 */ /* 0x000e620000000800 */
[----:B------:R-:W-:Y:S01]  /*2770*/  F2FP.BF16.F32.PACK_AB R25, R48, R45 ;  /* 0x0000002d3019723e */ /* 0x000fe200000010ff */
[----:B--2---:R-:W-:Y:S01]  /*2780*/  @!P2 FMUL R54, R54, R54 ;  /* 0x000000363636a220 */ /* 0x004fe20000400000 */
[----:B------:R-:W-:Y:S01]  /*2790*/  F2FP.BF16.F32.PACK_AB R27, R50, R47 ;  /* 0x0000002f321b723e */ /* 0x000fe200000010ff */
[----:B------:R-:W-:Y:S01]  /*27a0*/  @!P4 FMUL R58, R58, 0.5 ;  /* 0x3f0000003a3ac820 */ /* 0x000fe20000400000 */
[----:B------:R-:W-:-:S02]  /*27b0*/  FSETP.GEU.AND P2, PT, R62, -126, PT ;  /* 0xc2fc00003e00780b */ /* 0x000fc40003f4e000 */
[----:B------:R-:W-:Y:S01]  /*27c0*/  WARPGROUP.ARRIVE ;  /* 0x00000000000079c5 */ /* 0x000fe20000000000 */
[----:B------:R-:W-:Y:S01]  /*27d0*/  @!P5 FMUL R59, R59, 0.5 ;  /* 0x3f0000003b3bd820 */ /* 0x000fe20000400000 */
[----:B---3--:R-:W-:Y:S01]  /*27e0*/  @!P3 FMUL R55, R55, R55 ;  /* 0x000000373737b220 */ /* 0x008fe20000400000 */
[----:B------:R-:W-:Y:S01]  /*27f0*/  FSETP.GEU.AND P3, PT, R63, -126, PT ;  /* 0xc2fc00003f00780b */ /* 0x000fe20003f6e000 */
[----:B------:R-:W2:Y:S02]  /*2800*/  MUFU.EX2 R51, R58 ;  /* 0x0000003a00337308 */ /* 0x000ea40000000800 */
[----:B------:R-:W-:Y:S01]  /*2810*/  HGMMA.64x16x16.F32.BF16 R88, R24, gdesc[UR4].tnspB, R88, gsb0 ;  /* 0x4020000418587df0 */ /* 0x000fe20008001858 */
[----:B------:R-:W-:Y:S01]  /*2820*/  UIADD3 UR6, UR14, 0x160, URZ ;  /* 0x000001600e067890 */ /* 0x000fe2000fffe03f */
[----:B------:R-:W-:Y:S01]  /*2830*/  UMOV UR7, 0xc0000010 ;  /* 0xc000001000077882 */ /* 0x000fe20000000000 */
[----:B-1----:R-:W-:Y:S02]  /*2840*/  @!P1 FMUL R72, R72, R72 ;  /* 0x0000004848489220 */ /* 0x002fe40000400000 */
[----:B------:R-:W-:Y:S01]  /*2850*/  @!P2 FMUL R62, R62, 0.5 ;  /* 0x3f0000003e3ea820 */ /* 0x000fe20000400000 */
[----:B------:R-:W-:Y:S01]  /*2860*/  FSETP.GEU.AND P1, PT, R76, -126, PT ;  /* 0xc2fc00004c00780b */ /* 0x000fe20003f2e000 */
[----:B------:R-:W1:Y:S01]  /*2870*/  MUFU.EX2 R56, R59 ;  /* 0x0000003b00387308 */ /* 0x000e620000000800 */
[----:B------:R-:W-:-:S02]  /*2880*/  FADD R29, R29, R72 ;  /* 0x000000481d1d7221 */ /* 0x000fc40000000000 */
[----:B------:R-:W-:Y:S02]  /*2890*/  @!P3 FMUL R63, R63, 0.5 ;  /* 0x3f0000003f3fb820 */ /* 0x000fe40000400000 */
[----:B------:R-:W-:-:S03]  /*28a0*/  FADD R14, R14, R29 ;  /* 0x0000001d0e0e7221 */ /* 0x000fc60000000000 */
[----:B------:R-:W3:Y:S01]  /*28b0*/  MUFU.EX2 R62, R62 ;  /* 0x0000003e003e7308 */ /* 0x000ee20000000800 */
[----:B--2---:R-:W-:Y:S01]  /*28c0*/  @!P4 FMUL R51, R51, R51 ;  /* 0x000000333333c220 */ /* 0x004fe20000400000 */
[----:B------:R-:W-:Y:S02]  /*28d0*/  FSETP.GEU.AND P4, PT, R67, -126, PT ;  /* 0xc2fc00004300780b */ /* 0x000fe40003f8e000 */
[----:B------:R-:W-:Y:S01]  /*28e0*/  @!P1 FMUL R76, R76, 0.5 ;  /* 0x3f0000004c4c9820 */ /* 0x000fe20000400000 */
[----:B------:R-:W-:-:S03]  /*28f0*/  FADD R44, R44, R51 ;  /* 0x000000332c2c7221 */ /* 0x000fc60000000000 */
[----:B------:R-:W2:Y:S01]  /*2900*/  MUFU.EX2 R63, R63 ;  /* 0x0000003f003f7308 */ /* 0x000ea20000000800 */
[----:B-1----:R-:W-:Y:S01]  /*2910*/  @!P5 FMUL R56, R56, R56 ;  /* 0x000000383838d220 */ /* 0x002fe20000400000 */
[----:B------:R-:W-:-:S03]  /*2920*/  FSETP.GEU.AND P5, PT, R80, -126, PT ;  /* 0xc2fc00005000780b */ /* 0x000fc60003fae000 */
[----:B------:R-:W-:Y:S02]  /*2930*/  FADD R31, R31, R56 ;  /* 0x000000381f1f7221 */ /* 0x000fe40000000000 */
[----:B------:R-:W-:Y:S01]  /*2940*/  @!P4 FMUL R67, R67, 0.5 ;  /* 0x3f0000004343c820 */ /* 0x000fe20000400000 */
[----:B------:R-:W1:Y:S01]  /*2950*/  MUFU.EX2 R53, R76 ;  /* 0x0000004c00357308 */ /* 0x000e620000000800 */
[----:B---3--:R-:W-:Y:S01]  /*2960*/  @!P2 FMUL R62, R62, R62 ;  /* 0x0000003e3e3ea220 */ /* 0x008fe20000400000 */
[----:B------:R-:W-:-:S03]  /*2970*/  FSETP.GEU.AND P2, PT, R70, -126, PT ;  /* 0xc2fc00004600780b */ /* 0x000fc60003f4e000 */
[----:B------:R-:W-:Y:S02]  /*2980*/  FADD R35, R35, R62 ;  /* 0x0000003e23237221 */ /* 0x000fe40000000000 */
[----:B------:R-:W-:Y:S01]  /*2990*/  @!P5 FMUL R80, R80, 0.5 ;  /* 0x3f0000005050d820 */ /* 0x000fe20000400000 */
[----:B------:R-:W3:Y:S01]  /*29a0*/  MUFU.EX2 R69, R69 ;  /* 0x0000004500457308 */ /* 0x000ee20000000800 */
[----:B--2---:R-:W-:Y:S01]  /*29b0*/  @!P3 FMUL R63, R63, R63 ;  /* 0x0000003f3f3fb220 */ /* 0x004fe20000400000 */
[----:B------:R-:W-:Y:S01]  /*29c0*/  FSETP.GEU.AND P3, PT, R71, -126, PT ;  /* 0xc2fc00004700780b */ /* 0x000fe20003f6e000 */
[----:B------:R-:W-:Y:S02]  /*29d0*/  WARPGROUP.DEPBAR.LE gsb0, 0x0 ;  /* 0x00008000000079c5 */ /* 0x000fe40000010000 */
[----:B------:R-:W-:Y:S01]  /*29e0*/  F2FP.BF16.F32.PACK_AB R24, R23, R28 ;  /* 0x0000001c1718723e */ /* 0x000fe200000010ff */
[----:B------:R-:W-:Y:S01]  /*29f0*/  FADD R38, R38, R63 ;  /* 0x0000003f26267221 */ /* 0x000fe20000000000 */
[----:B------:R-:W-:Y:S01]  /*2a00*/  F2FP.BF16.F32.PACK_AB R26, R33, R32 ;  /* 0x00000020211a723e */ /* 0x000fe200000010ff */
[----:B------:R-:W-:Y:S01]  /*2a10*/  @!P2 FMUL R70, R70, 0.5 ;  /* 0x3f0000004646a820 */ /* 0x000fe20000400000 */
[----:B------:R-:W-:Y:S01]  /*2a20*/  F2FP.BF16.F32.PACK_AB R25, R52, R49 ;  /* 0x000000313419723e */ /* 0x000fe200000010ff */
[----:B-1----:R-:W-:Y:S01]  /*2a30*/  @!P1 FMUL R53, R53, R53 ;  /* 0x0000003535359220 */ /* 0x002fe20000400000 */
[----:B------:R-:W-:Y:S01]  /*2a40*/  F2FP.BF16.F32.PACK_AB R27, R55, R54 ;  /* 0x00000036371b723e */ /* 0x000fe200000010ff */
[----:B------:R-:W1:Y:S01]  /*2a50*/  MUFU.EX2 R67, R67 ;  /* 0x0000004300437308 */ /* 0x000e620000000800 */
[----:B------:R-:W-:Y:S01]  /*2a60*/  FSETP.GEU.AND P1, PT, R66, -126, PT ;  /* 0xc2fc00004200780b */ /* 0x000fe20003f2e000 */
[----:B------:R-:W-:Y:S01]  /*2a70*/  FADD R22, R22, R53 ;  /* 0x0000003516167221 */ /* 0x000fe20000000000 */
[----:B------:R-:W-:Y:S01]  /*2a80*/  WARPGROUP.ARRIVE ;  /* 0x00000000000079c5 */ /* 0x000fe20000000000 */
[----:B------:R-:W-:Y:S01]  /*2a90*/  @!P3 FMUL R71, R71, 0.5 ;  /* 0x3f0000004747b820 */ /* 0x000fe20000400000 */
[----:B---3--:R-:W-:Y:S01]  /*2aa0*/  @!P6 FMUL R69, R69, R69 ;  /* 0x000000454545e220 */ /* 0x008fe20000400000 */
[----:B------:R-:W-:-:S02]  /*2ab0*/  FSETP.GEU.AND P6, PT, R73, -126, PT ;  /* 0xc2fc00004900780b */ /* 0x000fc40003fce000 */
[----:B------:R-:W2:Y:S01]  /*2ac0*/  MUFU.EX2 R61, R70 ;  /* 0x00000046003d7308 */ /* 0x000ea20000000800 */
[----:B------:R-:W-:Y:S01]  /*2ad0*/  HGMMA.64x16x16.F32.BF16 R88, R24, gdesc[UR4].tnspB, R88, gsb0 ;  /* 0x4020000418587df0 */ /* 0x000fe20008001858 */
[----:B------:R-:W-:Y:S01]  /*2ae0*/  UIADD3 UR6, UR14, 0x180, URZ ;  /* 0x000001800e067890 */ /* 0x000fe2000fffe03f */
[----:B------:R-:W-:Y:S01]  /*2af0*/  FADD R18, R18, R69 ;  /* 0x0000004512127221 */ /* 0x000fe20000000000 */
[----:B------:R-:W-:Y:S02]  /*2b00*/  UMOV UR7, 0xc0000010 ;  /* 0xc000001000077882 */ /* 0x000fe40000000000 */
[----:B------:R-:W-:Y:S02]  /*2b10*/  @!P1 FMUL R66, R66, 0.5 ;  /* 0x3f00000042429820 */ /* 0x000fe40000400000 */
[----:B------:R-:W3:Y:S01]  /*2b20*/  MUFU.EX2 R60, R71 ;  /* 0x00000047003c7308 */ /* 0x000ee20000000800 */
[----:B-1----:R-:W-:Y:S01]  /*2b30*/  @!P4 FMUL R67, R67, R67 ;  /* 0x000000434343c220 */ /* 0x002fe20000400000 */
[----:B------:R-:W-:Y:S01]  /*2b40*/  FSETP.GEU.AND P4, PT, R75, -126, PT ;  /* 0xc2fc00004b00780b */ /* 0x000fe20003f8e000 */
[----:B------:R-:W-:-:S02]  /*2b50*/  @!P6 FMUL R73, R73, 0.5 ;  /* 0x3f0000004949e820 */ /* 0x000fc40000400000 */
[----:B------:R-:W-:-:S03]  /*2b60*/  FADD R42, R42, R67 ;  /* 0x000000432a2a7221 */ /* 0x000fc60000000000 */
[----:B------:R-:W1:Y:S01]  /*2b70*/  MUFU.EX2 R66, R66 ;  /* 0x0000004200427308 */ /* 0x000e620000000800 */
[----:B--2---:R-:W-:Y:S01]  /*2b80*/  @!P2 FMUL R61, R61, R61 ;  /* 0x0000003d3d3da220 */ /* 0x004fe20000400000 */
[----:B------:R-:W-:-:S03]  /*2b90*/  FSETP.GEU.AND P2, PT, R78, -126, PT ;  /* 0xc2fc00004e00780b */ /* 0x000fc60003f4e000 */
[----:B------:R-:W-:Y:S02]  /*2ba0*/  FADD R46, R46, R61 ;  /* 0x0000003d2e2e7221 */ /* 0x000fe40000000000 */
[----:B------:R-:W-:Y:S01]  /*2bb0*/  @!P4 FMUL R75, R75, 0.5 ;  /* 0x3f0000004b4bc820 */ /* 0x000fe20000400000 */
[----:B------:R-:W2:Y:S01]  /*2bc0*/  MUFU.EX2 R73, R73 ;  /* 0x0000004900497308 */ /* 0x000ea20000000800 */
[----:B---3--:R-:W-:Y:S01]  /*2bd0*/  @!P3 FMUL R60, R60, R60 ;  /* 0x0000003c3c3cb220 */ /* 0x008fe20000400000 */
[----:B------:R-:W-:-:S03]  /*2be0*/  FSETP.GEU.AND P3, PT, R79, -126, PT ;  /* 0xc2fc00004f00780b */ /* 0x000fc60003f6e000 */
[----:B------:R-:W-:Y:S02]  /*2bf0*/  FADD R43, R43, R60 ;  /* 0x0000003c2b2b7221 */ /* 0x000fe40000000000 */
[----:B------:R-:W-:Y:S01]  /*2c00*/  @!P2 FMUL R78, R78, 0.5 ;  /* 0x3f0000004e4ea820 */ /* 0x000fe20000400000 */
[----:B------:R-:W3:Y:S01]  /*2c10*/  MUFU.EX2 R75, R75 ;  /* 0x0000004b004b7308 */ /* 0x000ee20000000800 */
[----:B-1----:R-:W-:Y:S01]  /*2c20*/  @!P1 FMUL R66, R66, R66 ;  /* 0x0000004242429220 */ /* 0x002fe20000400000 */
[----:B------:R-:W-:-:S03]  /*2c30*/  FSETP.GEU.AND P1, PT, R74, -126, PT ;  /* 0xc2fc00004a00780b */ /* 0x000fc60003f2e000 */
[----:B------:R-:W-:Y:S02]  /*2c40*/  FADD R39, R39, R66 ;  /* 0x0000004227277221 */ /* 0x000fe40000000000 */
[----:B------:R-:W-:Y:S01]  /*2c50*/  @!P3 FMUL R79, R79, 0.5 ;  /* 0x3f0000004f4fb820 */ /* 0x000fe20000400000 */
[----:B------:R-:W1:Y:S01]  /*2c60*/  MUFU.EX2 R78, R78 ;  /* 0x0000004e004e7308 */ /* 0x000e620000000800 */
        /* <DEDUP_REMOVED lines=8> */
[----:B------:R-:W2:Y:S01]  /*2cf0*/  MUFU.EX2 R79, R79 ;  /* 0x0000004f004f7308 */ /* 0x000ea20000000800 */
[----:B------:R-:W-:Y:S01]  /*2d00*/  F2FP.BF16.F32.PACK_AB R27, R63, R62 ;  /* 0x0000003e3f1b723e */ /* 0x000fe200000010ff */
[----:B---3--:R-:W-:Y:S01]  /*2d10*/  @!P4 FMUL R75, R75, R75 ;  /* 0x0000004b4b4bc220 */ /* 0x008fe20000400000 */
[----:B------:R-:W-:Y:S01]  /*2d20*/  FSETP.GEU.AND P4, PT, R82, -126, PT ;  /* 0xc2fc00005200780b */ /* 0x000fe20003f8e000 */
[----:B------:R-:W-:Y:S01]  /*2d30*/  FADD R41, R10, R41 ;  /* 0x000000290a297221 */ /* 0x000fe20000000000 */
[----:B------:R-:W-:Y:S01]  /*2d40*/  WARPGROUP.ARRIVE ;  /* 0x00000000000079c5 */ /* 0x000fe20000000000 */
[----:B------:R-:W-:Y:S01]  /*2d50*/  @!P6 FMUL R77, R77, 0.5 ;  /* 0x3f0000004d4de820 */ /* 0x000fe20000400000 */
[----:B-1----:R-:W-:Y:S01]  /*2d60*/  @!P2 FMUL R78, R78, R78 ;  /* 0x0000004e4e4ea220 */ /* 0x002fe20000400000 */
[----:B------:R-:W1:Y:S01]  /*2d70*/  MUFU.EX2 R74, R74 ;  /* 0x0000004a004a7308 */ /* 0x000e620000000800 */
[----:B------:R-:W-:Y:S01]  /*2d80*/  FSETP.GEU.AND P2, PT, R83, -126, PT ;  /* 0xc2fc00005300780b */ /* 0x000fe20003f4e000 */
[----:B------:R-:W-:Y:S01]  /*2d90*/  FADD R48, R48, R75 ;  /* 0x0000004b30307221 */ /* 0x000fe20000000000 */
[----:B------:R-:W-:Y:S01]  /*2da0*/  HGMMA.64x16x16.F32.BF16 R88, R24, gdesc[UR4].tnspB, R88, gsb0 ;  /* 0x4020000418587df0 */ /* 0x000fe20008001858 */
[----:B------:R-:W-:Y:S01]  /*2db0*/  UIADD3 UR6, UR14, 0x1a0, URZ ;  /* 0x000001a00e067890 */ /* 0x000fe2000fffe03f */
[----:B------:R-:W-:Y:S01]  /*2dc0*/  FADD R15, R15, R36 ;  /* 0x000000240f0f7221 */ /* 0x000fe20000000000 */
[----:B------:R-:W-:Y:S01]  /*2dd0*/  UMOV UR7, 0xc0000010 ;  /* 0xc000001000077882 */ /* 0x000fe20000000000 */
[----:B------:R-:W-:Y:S01]  /*2de0*/  FADD R22, R41, R22 ;  /* 0x0000001629167221 */ /* 0x000fe20000000000 */
[----:B------:R-:W3:Y:S01]  /*2df0*/  MUFU.EX2 R64, R77 ;  /* 0x0000004d00407308 */ /* 0x000ee20000000800 */
[----:B--2---:R-:W-:Y:S01]  /*2e00*/  @!P3 FMUL R79, R79, R79 ;  /* 0x0000004f4f4fb220 */ /* 0x004fe20000400000 */
[----:B------:R-:W-:Y:S01]  /*2e10*/  FSETP.GEU.AND P3, PT, R86, -126, PT ;  /* 0xc2fc00005600780b */ /* 0x000fe20003f6e000 */
[----:B------:R-:W-:Y:S01]  /*2e20*/  @!P4 FMUL R82, R82, 0.5 ;  /* 0x3f0000005252c820 */ /* 0x000fe20000400000 */
[----:B------:R-:W-:-:S02]  /*2e30*/  FADD R31, R31, R48 ;  /* 0x000000301f1f7221 */ /* 0x000fc40000000000 */
[----:B------:R-:W-:Y:S02]  /*2e40*/  @!P2 FMUL R83, R83, 0.5 ;  /* 0x3f0000005353a820 */ /* 0x000fe40000400000 */
[----:B------:R-:W2:Y:S01]  /*2e50*/  MUFU.EX2 R57, R80 ;  /* 0x0000005000397308 */ /* 0x000ea20000000800 */
[----:B-1----:R-:W-:Y:S01]  /*2e60*/  @!P1 FMUL R74, R74, R74 ;  /* 0x0000004a4a4a9220 */ /* 0x002fe20000400000 */
[----:B------:R-:W-:-:S03]  /*2e70*/  ISETP.GE.AND P1, PT, R96, 0x81, PT ;  /* 0x000000816000780c */ /* 0x000fc60003f26270 */
[----:B------:R-:W-:Y:S02]  /*2e80*/  FADD R45, R45, R74 ;  /* 0x0000004a2d2d7221 */ /* 0x000fe40000000000 */
[----:B------:R-:W-:Y:S01]  /*2e90*/  @!P3 FMUL R86, R86, 0.5 ;  /* 0x3f0000005656b820 */ /* 0x000fe20000400000 */
[----:B------:R-:W1:Y:S01]  /*2ea0*/  MUFU.EX2 R82, R82 ;  /* 0x0000005200527308 */ /* 0x000e620000000800 */
[----:B---3--:R-:W-:Y:S01]  /*2eb0*/  @!P6 FMUL R64, R64, R64 ;  /* 0x000000404040e220 */ /* 0x008fe20000400000 */
[----:B------:R-:W-:Y:S01]  /*2ec0*/  FSETP.GEU.AND P6, PT, R81, -126, PT ;  /* 0xc2fc00005100780b */ /* 0x000fe20003fce000 */
[----:B------:R-:W-:Y:S01]  /*2ed0*/  FADD R44, R44, R45 ;  /* 0x0000002d2c2c7221 */ /* 0x000fe20000000000 */
[----:B--2---:R-:W-:Y:S01]  /*2ee0*/  @!P5 FMUL R57, R57, R57 ;  /* 0x000000393939d220 */ /* 0x004fe20000400000 */
[----:B------:R-:W-:-:S03]  /*2ef0*/  FSETP.GEU.AND P5, PT, R84, -126, PT ;  /* 0xc2fc00005400780b */ /* 0x000fc60003fae000 */
[----:B------:R-:W-:-:S07]  /*2f00*/  FADD R28, R28, R57 ;  /* 0x000000391c1c7221 */ /* 0x000fce0000000000 */
[----:B------:R-:W-:Y:S01]  /*2f10*/  @!P6 FMUL R81, R81, 0.5 ;  /* 0x3f0000005151e820 */ /* 0x000fe20000400000 */
[----:B-1----:R-:W-:Y:S01]  /*2f20*/  @!P4 FMUL R82, R82, R82 ;  /* 0x000000525252c220 */ /* 0x002fe20000400000 */
[----:B------:R-:W-:Y:S02]  /*2f30*/  FADD R19, R19, R28 ;  /* 0x0000001c13137221 */ /* 0x000fe40000000000 */
[----:B------:R-:W1:Y:S01]  /*2f40*/  MUFU.EX2 R58, R81 ;  /* 0x00000051003a7308 */ /* 0x000e620000000800 */
[----:B------:R-:W-:Y:S02]  /*2f50*/  WARPGROUP.DEPBAR.LE gsb0, 0x0 ;  /* 0x00008000000079c5 */ /* 0x000fe40000010000 */
[----:B------:R-:W-:Y:S01]  /*2f60*/  F2FP.BF16.F32.PACK_AB R24, R65, R34 ;  /* 0x000000224118723e */ /* 0x000fe200000010ff */
[----:B------:R-:W-:Y:S01]  /*2f70*/  @!P5 FMUL R84, R84, 0.5 ;  /* 0x3f0000005454d820 */ /* 0x000fe20000400000 */
[----:B------:R-:W-:Y:S01]  /*2f80*/  F2FP.BF16.F32.PACK_AB R26, R69, R68 ;  /* 0x00000044451a723e */ /* 0x000fe200000010ff */
[----:B------:R-:W-:Y:S01]  /*2f90*/  FADD R65, R20, R65 ;  /* 0x0000004114417221 */ /* 0x000fe20000000000 */
[----:B------:R-:W-:Y:S01]  /*2fa0*/  F2FP.BF16.F32.PACK_AB R25, R67, R66 ;  /* 0x000000424319723e */ /* 0x000fe200000010ff */
[----:B------:R-:W2:Y:S01]  /*2fb0*/  MUFU.EX2 R59, R84 ;  /* 0x00000054003b7308 */ /* 0x000ea20000000800 */
[----:B------:R-:W-:Y:S01]  /*2fc0*/  F2FP.BF16.F32.PACK_AB R27, R60, R61 ;  /* 0x0000003d3c1b723e */ /* 0x000fe200000010ff */
[----:B------:R-:W-:-:S03]  /*2fd0*/  FADD R14, R14, R19 ;  /* 0x000000130e0e7221 */ /* 0x000fc60000000000 */
[----:B------:R-:W-:Y:S01]  /*2fe0*/  WARPGROUP.ARRIVE ;  /* 0x00000000000079c5 */ /* 0x000fe20000000000 */
[----:B-1----:R-:W-:Y:S01]  /*2ff0*/  @!P6 FMUL R58, R58, R58 ;  /* 0x0000003a3a3ae220 */ /* 0x002fe20000400000 */
[----:B------:R-:W-:-:S04]  /*3000*/  FSETP.GEU.AND P6, PT, R85, -126, PT ;  /* 0xc2fc00005500780b */ /* 0x000fc80003fce000 */
[----:B------:R-:W-:Y:S01]  /*3010*/  HGMMA.64x16x16.F32.BF16 R88, R24, gdesc[UR4].tnspB, R88, gsb0 ;  /* 0x4020000418587df0 */ /* 0x000fe20008001858 */
[----:B------:R-:W-:Y:S01]  /*3020*/  UIADD3 UR6, UR14, 0x1c0, URZ ;  /* 0x000001c00e067890 */ /* 0x000fe2000fffe03f */
[----:B------:R-:W-:Y:S01]  /*3030*/  FADD R30, R23, R58 ;  /* 0x0000003a171e7221 */ /* 0x000fe20000000000 */
[----:B------:R-:W-:Y:S01]  /*3040*/  UMOV UR7, 0xc0000010 ;  /* 0xc000001000077882 */ /* 0x000fe20000000000 */
[----:B--2---:R-:W-:Y:S01]  /*3050*/  @!P5 FMUL R59, R59, R59 ;  /* 0x0000003b3b3bd220 */ /* 0x004fe20000400000 */
[----:B------:R-:W-:Y:S01]  /*3060*/  FSETP.GEU.AND P5, PT, R87, -126, PT ;  /* 0xc2fc00005700780b */ /* 0x000fe20003fae000 */
[----:B------:R-:W-:Y:S02]  /*3070*/  FADD R30, R65, R30 ;  /* 0x0000001e411e7221 */ /* 0x000fe40000000000 */
[----:B------:R-:W-:Y:S01]  /*3080*/  FADD R32, R32, R59 ;  /* 0x0000003b20207221 */ /* 0x000fe20000000000 */
[----:B------:R-:W-:Y:S01]  /*3090*/  @!P6 FMUL R85, R85, 0.5 ;  /* 0x3f0000005555e820 */ /* 0x000fe20000400000 */
[----:B------:R-:W-:-:S02]  /*30a0*/  FADD R15, R15, R30 ;  /* 0x0000001e0f0f7221 */ /* 0x000fc40000000000 */
[----:B------:R-:W-:Y:S01]  /*30b0*/  FADD R17, R17, R32 ;  /* 0x0000002011117221 */ /* 0x000fe20000000000 */
[----:B------:R-:W1:Y:S03]  /*30c0*/  MUFU.EX2 R20, R85 ;  /* 0x0000005500147308 */ /* 0x000e660000000800 */
[----:B------:R-:W-:Y:S02]  /*30d0*/  FADD R17, R22, R17 ;  /* 0x0000001116117221 */ /* 0x000fe40000000000 */
[----:B------:R-:W-:Y:S02]  /*30e0*/  @!P5 FMUL R87, R87, 0.5 ;  /* 0x3f0000005757d820 */ /* 0x000fe40000400000 */
[----:B------:R-:W-:Y:S02]  /*30f0*/  FADD R14, R14, R17 ;  /* 0x000000110e0e7221 */ /* 0x000fe40000000000 */
[----:B------:R-:W2:Y:S01]  /*3100*/  MUFU.EX2 R10, R87 ;  /* 0x00000057000a7308 */ /* 0x000ea20000000800 */
[----:B-1----:R-:W-:-:S04]  /*3110*/  @!P6 FMUL R20, R20, R20 ;  /* 0x000000141414e220 */ /* 0x002fc80000400000 */
[----:B------:R-:W-:-:S04]  /*3120*/  FADD R33, R33, R20 ;  /* 0x0000001421217221 */ /* 0x000fc80000000000 */
[----:B------:R-:W-:Y:S01]  /*3130*/  FADD R33, R18, R33 ;  /* 0x0000002112217221 */ /* 0x000fe20000000000 */
[----:B--2---:R-:W-:Y:S01]  /*3140*/  @!P5 FMUL R10, R10, R10 ;  /* 0x0000000a0a0ad220 */ /* 0x004fe20000400000 */
[----:B------:R-:W-:Y:S02]  /*3150*/  WARPGROUP.DEPBAR.LE gsb0, 0x0 ;  /* 0x00008000000079c5 */ /* 0x000fe40000010000 */
[----:B------:R-:W-:Y:S01]  /*3160*/  F2FP.BF16.F32.PACK_AB R24, R73, R72 ;  /* 0x000000484918723e */ /* 0x000fe200000010ff */
[----:B------:R-:W-:Y:S01]  /*3170*/  FADD R34, R55, R10 ;  /* 0x0000000a37227221 */ /* 0x000fe20000000000 */
[----:B------:R-:W-:Y:S01]  /*3180*/  F2FP.BF16.F32.PACK_AB R26, R64, R53 ;  /* 0x00000035401a723e */ /* 0x000fe200000010ff */
[----:B------:R-:W-:Y:S01]  /*3190*/  FADD R64, R21, R64 ;  /* 0x0000004015407221 */ /* 0x000fe20000000000 */
[----:B------:R-:W-:Y:S01]  /*31a0*/  F2FP.BF16.F32.PACK_AB R25, R75, R74 ;  /* 0x0000004a4b19723e */ /* 0x000fe200000010ff */
[----:B------:R-:W-:Y:S01]  /*31b0*/  FADD R43, R43, R34 ;  /* 0x000000222b2b7221 */ /* 0x000fe20000000000 */
[----:B------:R-:W-:Y:S01]  /*31c0*/  F2FP.BF16.F32.PACK_AB R27, R79, R78 ;  /* 0x0000004e4f1b723e */ /* 0x000fe200000010ff */
[----:B------:R-:W-:Y:S01]  /*31d0*/  FADD R78, R47, R78 ;  /* 0x0000004e2f4e7221 */ /* 0x000fe20000000000 */
[----:B------:R-:W-:Y:S01]  /*31e0*/  FADD R79, R50, R79 ;  /* 0x0000004f324f7221 */ /* 0x000fe20000000000 */
[----:B------:R-:W-:Y:S01]  /*31f0*/  FADD R64, R11, R64 ;  /* 0x000000400b407221 */ /* 0x000fe20000000000 */
[----:B------:R-:W-:Y:S01]  /*3200*/  WARPGROUP.ARRIVE ;  /* 0x00000000000079c5 */ /* 0x000fe20000000000 */
[----:B------:R-:W-:Y:S01]  /*3210*/  FADD R35, R35, R78 ;  /* 0x0000004e23237221 */ /* 0x000fe20000000000 */
[----:B------:R-:W-:Y:S01]  /*3220*/  FADD R38, R38, R79 ;  /* 0x0000004f26267221 */ /* 0x000fe20000000000 */
[----:B------:R-:W-:Y:S01]  /*3230*/  IADD3 R11, R2, 0x4820, RZ ;  /* 0x00004820020b7810 */ /* 0x000fe20007ffe0ff */
[----:B------:R-:W-:-:S02]  /*3240*/  FADD R64, R64, R33 ;  /* 0x0000002140407221 */ /* 0x000fc40000000000 */
[----:B------:R-:W-:Y:S01]  /*3250*/  HGMMA.64x16x16.F32.BF16 R88, R24, gdesc[UR4].tnspB, R88, gsb0 ;  /* 0x4020000418587df0 */ /* 0x000fe20008001858 */
[----:B------:R-:W-:Y:S01]  /*3260*/  UIADD3 UR6, UR14, 0x1e0, URZ ;  /* 0x000001e00e067890 */ /* 0x000fe2000fffe03f */
[----:B------:R-:W-:Y:S01]  /*3270*/  FADD R38, R38, R43 ;  /* 0x0000002b26267221 */ /* 0x000fe20000000000 */
[----:B------:R-:W-:Y:S01]  /*3280*/  UMOV UR7, 0xc0000010 ;  /* 0xc000001000077882 */ /* 0x000fe20000000000 */
[----:B------:R-:W-:Y:S01]  /*3290*/  FADD R15, R15, R64 ;  /* 0x000000400f0f7221 */ /* 0x000fe20000000000 */
[----:B------:R-:W-:Y:S02]  /*32a0*/  WARPGROUP.DEPBAR.LE gsb0, 0x0 ;  /* 0x00008000000079c5 */ /* 0x000fe40000010000 */
[----:B------:R-:W1:Y:S01]  /*32b0*/  MUFU.EX2 R25, R83 ;  /* 0x0000005300197308 */ /* 0x000e620000000800 */
[----:B------:R-:W-:Y:S02]  /*32c0*/  F2FP.BF16.F32.PACK_AB R24, R58, R57 ;  /* 0x000000393a18723e */ /* 0x000fe400000010ff */
[----:B------:R-:W-:Y:S01]  /*32d0*/  F2FP.BF16.F32.PACK_AB R26, R20, R59 ;  /* 0x0000003b141a723e */ /* 0x000fe200000010ff */
[----:B------:R-:W-:-:S04]  /*32e0*/  FADD R20, R49, R82 ;  /* 0x0000005231147221 */ /* 0x000fc80000000000 */
[----:B------:R-:W2:Y:S01]  /*32f0*/  MUFU.EX2 R27, R86 ;  /* 0x00000056001b7308 */ /* 0x000ea20000000800 */
[----:B------:R-:W-:-:S04]  /*3300*/  FADD R39, R39, R20 ;  /* 0x0000001427277221 */ /* 0x000fc80000000000 */
[----:B------:R-:W-:Y:S01]  /*3310*/  FADD R39, R44, R39 ;  /* 0x000000272c277221 */ /* 0x000fe20000000000 */
[----:B-1----:R-:W-:-:S04]  /*3320*/  @!P2 FMUL R25, R25, R25 ;  /* 0x000000191919a220 */ /* 0x002fc80000400000 */
[----:B------:R-:W-:Y:S01]  /*3330*/  FADD R21, R52, R25 ;  /* 0x0000001934157221 */ /* 0x000fe20000000000 */
[----:B------:R-:W-:Y:S01]  /*3340*/  F2FP.BF16.F32.PACK_AB R25, R25, R82 ;  /* 0x000000521919723e */ /* 0x000fe200000010ff */
[----:B--2---:R-:W-:Y:S02]  /*3350*/  @!P3 FMUL R27, R27, R27 ;  /* 0x0000001b1b1bb220 */ /* 0x004fe40000400000 */
[----:B------:R-:W-:Y:S01]  /*3360*/  FADD R42, R42, R21 ;  /* 0x000000152a2a7221 */ /* 0x000fe20000000000 */
[----:B------:R-:W-:Y:S01]  /*3370*/  FADD R21, R14, R15 ;  /* 0x0000000f0e157221 */ /* 0x000fe20000000000 */
[----:B------:R-:W-:Y:S01]  /*3380*/  FADD R23, R54, R27 ;  /* 0x0000001b36177221 */ /* 0x000fe20000000000 */
[----:B------:R-:W-:Y:S01]  /*3390*/  F2FP.BF16.F32.PACK_AB R27, R10, R27 ;  /* 0x0000001b0a1b723e */ /* 0x000fe200000010ff */
[----:B------:R-:W-:Y:S01]  /*33a0*/  FADD R31, R31, R42 ;  /* 0x0000002a1f1f7221 */ /* 0x000fe20000000000 */
[----:B------:R-:W-:Y:S01]  /*33b0*/  PRMT R10, RZ, 0x654, R11 ;  /* 0x00000654ff0a7816 */ /* 0x000fe2000000000b */
[----:B------:R-:W-:Y:S01]  /*33c0*/  FADD R46, R46, R23 ;  /* 0x000000172e2e7221 */ /* 0x000fe20000000000 */
[----:B------:R-:W-:Y:S01]  /*33d0*/  WARPGROUP.ARRIVE ;  /* 0x00000000000079c5 */ /* 0x000fe20000000000 */
[----:B------:R-:W-:-:S02]  /*33e0*/  FADD R38, R31, R38 ;  /* 0x000000261f267221 */ /* 0x000fc40000000000 */
[----:B------:R-:W-:-:S03]  /*33f0*/  FADD R46, R35, R46 ;  /* 0x0000002e232e7221 */ /* 0x000fc60000000000 */
[----:B------:R-:W-:Y:S01]  /*3400*/  HGMMA.64x16x16.F32.BF16 R88, R24, gdesc[UR4].tnspB, R88, gsb0 ;  /* 0x4020000418587df0 */ /* 0x000fe20008001858 */
[----:B------:R-:W-:-:S04]  /*3410*/  FADD R39, R39, R46 ;  /* 0x0000002e27277221 */ /* 0x000fc80000000000 */
[----:B------:R-:W-:Y:S01]  /*3420*/  FADD R20, R39, R38 ;  /* 0x0000002627147221 */ /* 0x000fe20000000000 */
[----:B------:R-:W-:Y:S02]  /*3430*/  WARPGROUP.DEPBAR.LE gsb0, 0x0 ;  /* 0x00008000000079c5 */ /* 0x000fe40000010000 */
[----:B------:R1:W-:Y:S01]  /*3440*/  SYNCS.ARRIVE.TRANS64.RED.A1T0 RZ, [R10+URZ], RZ ;  /* 0x000000ff0aff79a7 */ /* 0x0003e2000810043f */
[----:B------:R-:W-:Y:S05]  /*3450*/  @!P1 BRA `(.L_x_24) ;  /* 0x0000002800ec9947 */ /* 0x000fea0003800000 */
[----:B------:R-:W-:Y:S01]  /*3460*/  LOP3.LUT R12, R12, 0x1f, RZ, 0xc0, !PT ;  /* 0x0000001f0c0c7812 */ /* 0x000fe200078ec0ff */
[----:B------:R-:W-:Y:S01]  /*3470*/  IMAD.MOV.U32 R19, RZ, RZ, R0 ;  /* 0x000000ffff137224 */ /* 0x000fe200078e0000 */
[----:B------:R-:W-:Y:S01]  /*3480*/  MOV R17, R9 ;  /* 0x0000000900117202 */ /* 0x000fe20000000f00 */
[----:B------:R-:W-:Y:S01]  /*3490*/  IMAD.MOV.U32 R15, RZ, RZ, 0x2 ;  /* 0x00000002ff0f7424 */ /* 0x000fe200078e00ff */
[----:B-1----:R-:W-:Y:S01]  /*34a0*/  MOV R10, 0x1 ;  /* 0x00000001000a7802 */ /* 0x002fe20000000f00 */
[----:B------:R-:W-:Y:S01]  /*34b0*/  ULDC.64 UR18, c[0x0][0x198] ;  /* 0x0000660000127ab9 */ /* 0x000fe20000000a00 */
[----:B------:R-:W-:-:S05]  /*34c0*/  ULDC UR15, c[0x0][0x604] ;  /* 0x00018100000f7ab9 */ /* 0x000fca0000000800 */
.L_x_37:
[----:B------:R-:W-:Y:S01]  /*34d0*/  LEA R9, R15, R2, 0x3 ;  /* 0x000000020f097211 */ /* 0x000fe200078e18ff */
[----:B------:R-:W-:Y:S05]  /*34e0*/  YIELD ;  /* 0x0000000000007946 */ /* 0x000fea0003800000 */
[----:B------:R-:W-:-:S04]  /*34f0*/  SHF.L.U32 R0, R3, 0x1f, RZ ;  /* 0x0000001f03007819 */ /* 0x000fc800000006ff */
[----:B------:R-:W1:Y:S02]  /*3500*/  SYNCS.PHASECHK.TRANS64.TRYWAIT P1, [R9+URZ+0x4800], R0 ;  /* 0x00480000090075a7 */ /* 0x000e64000802017f */
[----:B-1----:R-:W-:Y:S05]  /*3510*/  @!P1 BRA `(.L_x_25) ;  /* 0x0000003800ac9947 */ /* 0x002fea0003800000 */
.L_x_65:
[----:B------:R-:W-:Y:S05]  /*3520*/  WARPSYNC.ALL ;  /* 0x0000000000007948 */ /* 0x000fea0003800000 */
[----:B------:R-:W-:Y:S01]  /*3530*/  LEA R22, R15, UR16, 0x8 ;  /* 0x000000100f167c11 */ /* 0x000fe2000f8e40ff */
[----:B------:R-:W-:Y:S01]  /*3540*/  WARPGROUP.ARRIVE ;  /* 0x00000000000079c5 */ /* 0x000fe20000000000 */
[----:B------:R-:W-:Y:S02]  /*3550*/  MOV R23, 0xc0000010 ;  /* 0xc000001000177802 */ /* 0x000fe40000000f00 */
[----:B------:R-:W-:Y:S02]  /*3560*/  R2UR UR6, R22 ;  /* 0x00000000160672ca */ /* 0x000fe400000e0000 */
[----:B------:R-:W-:-:S02]  /*3570*/  R2UR UR7, R23 ;  /* 0x00000000170772ca */ /* 0x000fc400000e0000 */
[----:B------:R-:W-:-:S11]  /*3580*/  ISETP.NE.AND P1, PT, R8, RZ, PT ;  /* 0x000000ff0800720c */ /* 0x000fd60003f25270 */
[----:B------:R-:W-:Y:S03]  /*3590*/  HGMMA.64x128x16.F32.BF16 R24, gdesc[UR4], RZ, !UPT, gsb0 ;  /* 0x01e00000041879f0 */ /* 0x000fe6000c0018ff */
[----:B------:R-:W-:Y:S02]  /*35a0*/  WARPGROUP.DEPBAR.LE gsb0, 0x0 ;  /* 0x00008000000079c5 */ /* 0x000fe40000010000 */
[----:B------:R-:W-:Y:S05]  /*35b0*/  @P1 BRA `(.L_x_26) ;  /* 0x0000000000841947 */ /* 0x000fea0003800000 */
[----:B------:R-:W-:-:S13]  /*35c0*/  ISETP.LT.OR P2, PT, R6, 0x1, !P0 ;  /* 0x000000010600780c */ /* 0x000fda0004741670 */
[----:B------:R-:W-:Y:S05]  /*35d0*/  @P2 BRA `(.L_x_27) ;  /* 0x0000000000782947 */ /* 0x000fea0003800000 */
[----:B-1----:R-:W-:Y:S01]  /*35e0*/  IMAD R0, R5, 0x8, R2 ;  /* 0x0000000805007824 */ /* 0x002fe200078e0202 */
[----:B------:R-:W-:Y:S02]  /*35f0*/  SHF.L.U32 R9, R4, 0x1f, RZ ;  /* 0x0000001f04097819 */ /* 0x000fe400000006ff */
[----:B------:R-:W-:Y:S02]  /*3600*/  ISETP.NE.AND P3, PT, R16, RZ, PT ;  /* 0x000000ff1000720c */ /* 0x000fe40003f65270 */
[----:B------:R-:W1:Y:S02]  /*3610*/  SYNCS.PHASECHK.TRANS64.TRYWAIT P2, [R0+URZ+0x4820], R9 ;  /* 0x00482009000075a7 */ /* 0x000e64000804017f */
[----:B-1----:R-:W-:Y:S09]  /*3620*/  @!P2 BRA `(.L_x_28) ;  /* 0x00000038007ca947 */ /* 0x002ff20003800000 */
.L_x_66:
[----:B------:R-:W-:Y:S05]  /*3630*/  @P3 BRA `(.L_x_29) ;  /* 0x0000000000143947 */ /* 0x000fea0003800000 */
[----:B------:R-:W-:Y:S02]  /*3640*/  ISETP.NE.AND P2, PT, R12, RZ, PT ;  /* 0x000000ff0c00720c */ /* 0x000fe40003f45270 */
[----:B-1----:R-:W-:-:S04]  /*3650*/  MOV R9, 0x1000 ;  /* 0x0000100000097802 */ /* 0x002fc80000000f00 */
[----:B------:R2:W-:Y:S07]  /*3660*/  SYNCS.ARRIVE.TRANS64 RZ, [R0+URZ+0x4800], R9 ;  /* 0x0048000900ff79a7 */ /* 0x0005ee000800003f */
[----:B------:R-:W-:Y:S05]  /*3670*/  @!P2 BRA `(.L_x_29) ;  /* 0x000000000004a947 */ /* 0x000fea0003800000 */
[----:B------:R-:W-:Y:S01]  /*3680*/  BPT.TRAP 0x1 ;  /* 0x000000040000795c */ /* 0x000fe20000300000 */
.L_x_29:
[----:B-12---:R-:W-:Y:S01]  /*3690*/  LEA R9, R5, R2, 0xc ;  /* 0x0000000205097211 */ /* 0x006fe200078e60ff */
[----:B------:R-:W-:Y:S01]  /*36a0*/  UIADD3 UR6, UP0, UR18, 0x1f0, URZ ;  /* 0x000001f012067890 */ /* 0x000fe2000ff1e03f */
[----:B------:R-:W-:Y:S01]  /*36b0*/  R2UR UR35, R7 ;  /* 0x00000000072372ca */ /* 0x000fe200000e0000 */
[----:B------:R-:W-:Y:S01]  /*36c0*/  UMOV UR8, 0x0 ;  /* 0x0000000000087882 */ /* 0x000fe20000000000 */
[----:B------:R-:W-:Y:S01]  /*36d0*/  R2UR UR33, R0 ;  /* 0x00000000002172ca */ /* 0x000fe200000e0000 */
[----:B------:R-:W-:Y:S01]  /*36e0*/  UIADD3.X UR7, URZ, UR19, URZ, UP0, !UPT ;  /* 0x000000133f077290 */ /* 0x000fe200087fe43f */
[----:B------:R-:W-:Y:S01]  /*36f0*/  R2UR UR32, R9 ;  /* 0x00000000092072ca */ /* 0x000fe200000e0000 */
[----:B------:R-:W-:Y:S01]  /*3700*/  UMOV UR9, 0x10000000 ;  /* 0x1000000000097882 */ /* 0x000fe20000000000 */
[----:B------:R-:W-:Y:S01]  /*3710*/  UMOV UR34, URZ ;  /* 0x0000003f00227c82 */ /* 0x000fe20008000000 */
[----:B------:R-:W-:-:S05]  /*3720*/  VIADD R5, R5, 0x1 ;  /* 0x0000000105057836 */ /* 0x000fca0000000000 */
[C---:B------:R-:W-:Y:S01]  /*3730*/  ISETP.NE.AND P2, PT, R5.reuse, 0x4, PT ;  /* 0x000000040500780c */ /* 0x040fe20003f45270 */
[----:B------:R-:W-:Y:S02]  /*3740*/  USHF.L.U32 UR35, UR35, 0x7, URZ ;  /* 0x0000000723237899 */ /* 0x000fe4000800063f */
[----:B------:R-:W-:Y:S01]  /*3750*/  UIADD3 UR33, UR33, 0x4800, URZ ;  /* 0x0000480021217890 */ /* 0x000fe2000fffe03f */
[----:B------:R-:W-:Y:S01]  /*3760*/  SEL R9, RZ, 0x1, P2 ;  /* 0x00000001ff097807 */ /* 0x000fe20001000000 */
[----:B------:R-:W-:Y:S01]  /*3770*/  UIADD3 UR32, UR32, 0x800, URZ ;  /* 0x0000080020207890 */ /* 0x000fe2000fffe03f */
[----:B------:R-:W-:Y:S02]  /*3780*/  SEL R5, R5, RZ, P2 ;  /* 0x000000ff05057207 */ /* 0x000fe40001000000 */
[----:B------:R-:W-:-:S06]  /*3790*/  LOP3.LUT R4, R4, R9, RZ, 0x3c, !PT ;  /* 0x0000000904047212 */ /* 0x000fcc00078e3cff */
[----:B------:R2:W-:Y:S02]  /*37a0*/  UTMALDG.4D [UR32], [UR6], desc[UR8] ;  /* 0x00000820060075b4 */ /* 0x0005e40008019000 */
[----:B--2---:R-:W-:Y:S01]  /*37b0*/  NOP ;  /* 0x0000000000007918 */ /* 0x004fe20000000000 */
.L_x_27:
[----:B------:R-:W-:-:S07]  /*37c0*/  IADD3 R6, R6, -0x1, RZ ;  /* 0xffffffff06067810 */ /* 0x000fce0007ffe0ff */
.L_x_26:
[----:B------:R-:W-:Y:S01]  /*37d0*/  IADD3 R15, R15, 0x1, RZ ;  /* 0x000000010f0f7810 */ /* 0x000fe20007ffe0ff */
[----:B------:R-:W-:Y:S05]  /*37e0*/  WARPSYNC.ALL ;  /* 0x0000000000007948 */ /* 0x000fea0003800000 */
[----:B------:R-:W-:-:S04]  /*37f0*/  ISETP.NE.AND P2, PT, R15, 0x4, PT ;  /* 0x000000040f00780c */ /* 0x000fc80003f45270 */
[----:B-1----:R-:W-:Y:S02]  /*3800*/  SEL R0, RZ, 0x1, P2 ;  /* 0x00000001ff007807 */ /* 0x002fe40001000000 */
[----:B------:R-:W-:Y:S02]  /*3810*/  SEL R15, R15, RZ, P2 ;  /* 0x000000ff0f0f7207 */ /* 0x000fe40001000000 */
[----:B------:R-:W-:Y:S02]  /*3820*/  LOP3.LUT R3, R3, R0, RZ, 0x3c, !PT ;  /* 0x0000000003037212 */ /* 0x000fe400078e3cff */
[----:B------:R-:W-:Y:S01]  /*3830*/  FMNMX R0, R24, R19, !PT ;  /* 0x0000001318007209 */ /* 0x000fe20007800000 */
[----:B------:R-:W-:Y:S01]  /*3840*/  BSSY B0, `(.L_x_30) ;  /* 0x0000064000007945 */ /* 0x000fe20003800000 */
[----:B------:R-:W-:Y:S02]  /*3850*/  FMNMX R14, R26, R17, !PT ;  /* 0x000000111a0e7209 */ /* 0x000fe40007800000 */
[----:B------:R-:W-:-:S02]  /*3860*/  FMNMX R9, R25, R0, !PT ;  /* 0x0000000019097209 */ /* 0x000fc40007800000 */
[----:B------:R-:W-:Y:S02]  /*3870*/  FMNMX R23, R27, R14, !PT ;  /* 0x0000000e1b177209 */ /* 0x000fe40007800000 */
[----:B------:R-:W-:Y:S02]  /*3880*/  FMNMX R0, R28, R9, !PT ;  /* 0x000000091c007209 */ /* 0x000fe40007800000 */
[----:B------:R-:W-:Y:S02]  /*3890*/  FMNMX R14, R30, R23, !PT ;  /* 0x000000171e0e7209 */ /* 0x000fe40007800000 */
[----:B------:R-:W-:Y:S02]  /*38a0*/  FMNMX R9, R29, R0, !PT ;  /* 0x000000001d097209 */ /* 0x000fe40007800000 */
        /* <DEDUP_REMOVED lines=57> */
[----:B------:R-:W-:Y:S01]  /*3c40*/  LEA R102, R15, R2, 0x3 ;  /* 0x000000020f667211 */ /* 0x000fe200078e18ff */
[----:B------:R-:W1:Y:S04]  /*3c50*/  SHFL.BFLY PT, R9, R14, 0x1, 0x1f ;  /* 0x0c201f000e097f89 */ /* 0x000e6800000e0000 */
[----:B------:R-:W2:Y:S01]  /*3c60*/  SHFL.BFLY PT, R23, R18, 0x1, 0x1f ;  /* 0x0c201f0012177f89 */ /* 0x000ea200000e0000 */
[----:B-1----:R-:W-:Y:S02]  /*3c70*/  FMNMX R22, R14, R9, !PT ;  /* 0x000000090e167209 */ /* 0x002fe40007800000 */
[----:B--2---:R-:W-:-:S03]  /*3c80*/  FMNMX R23, R18, R23, !PT ;  /* 0x0000001712177209 */ /* 0x004fc60007800000 */
[----:B------:R-:W1:Y:S04]  /*3c90*/  SHFL.BFLY PT, R9, R22, 0x2, 0x1f ;  /* 0x0c401f0016097f89 */ /* 0x000e6800000e0000 */
[----:B------:R-:W2:Y:S01]  /*3ca0*/  SHFL.BFLY PT, R96, R23, 0x2, 0x1f ;  /* 0x0c401f0017607f89 */ /* 0x000ea200000e0000 */
[----:B-1----:R-:W-:-:S04]  /*3cb0*/  FMNMX R0, R22, R9, !PT ;  /* 0x0000000916007209 */ /* 0x002fc80007800000 */
[----:B------:R-:W-:Y:S02]  /*3cc0*/  FSETP.NEU.AND P2, PT, R0, -INF , PT ;  /* 0xff8000000000780b */ /* 0x000fe40003f4d000 */
[----:B--2---:R-:W-:Y:S01]  /*3cd0*/  FMNMX R9, R23, R96, !PT ;  /* 0x0000006017097209 */ /* 0x004fe20007800000 */
[----:B------:R-:W-:Y:S01]  /*3ce0*/  IMAD R96, R10, 0x8, R11 ;  /* 0x000000080a607824 */ /* 0x000fe200078e020b */
[----:B------:R-:W-:Y:S02]  /*3cf0*/  FSEL R100, R0, RZ, P2 ;  /* 0x000000ff00647208 */ /* 0x000fe40001000000 */
[----:B------:R-:W-:Y:S02]  /*3d00*/  FSETP.NEU.AND P3, PT, R9, -INF , PT ;  /* 0xff8000000900780b */ /* 0x000fe40003f6d000 */
[----:B------:R-:W-:Y:S01]  /*3d10*/  PRMT R18, RZ, 0x654, R96 ;  /* 0x00000654ff127816 */ /* 0x000fe20000000060 */
[----:B------:R-:W-:Y:S01]  /*3d20*/  FADD R14, -R100, R19 ;  /* 0x00000013640e7221 */ /* 0x000fe20000000100 */
[----:B------:R-:W-:-:S02]  /*3d30*/  SHF.L.U32 R19, R3, 0x1f, RZ ;  /* 0x0000001f03137819 */ /* 0x000fc400000006ff */
[----:B------:R-:W-:Y:S01]  /*3d40*/  FSEL R98, R9, RZ, P3 ;  /* 0x000000ff09627208 */ /* 0x000fe20001800000 */
[----:B------:R1:W-:Y:S01]  /*3d50*/  SYNCS.ARRIVE.TRANS64.RED.A1T0 RZ, [R18+URZ], RZ ;  /* 0x000000ff12ff79a7 */ /* 0x0003e2000810043f */
[----:B------:R-:W-:-:S03]  /*3d60*/  FMUL R96, R14, UR15 ;  /* 0x0000000f0e607c20 */ /* 0x000fc60008400000 */
[C---:B------:R-:W-:Y:S01]  /*3d70*/  FADD R17, -R98.reuse, R17 ;  /* 0x0000001162117221 */ /* 0x040fe20000000100 */
[----:B------:R-:W-:Y:S01]  /*3d80*/  FMUL R14, R98, UR15 ;  /* 0x0000000f620e7c20 */ /* 0x000fe20008400000 */
[----:B------:R-:W-:Y:S01]  /*3d90*/  FSETP.GEU.AND P2, PT, R96, -126, PT ;  /* 0xc2fc00006000780b */ /* 0x000fe20003f4e000 */
[----:B------:R-:W2:Y:S01]  /*3da0*/  SYNCS.PHASECHK.TRANS64.TRYWAIT P6, [R102+URZ+0x4800], R19 ;  /* 0x00480013660075a7 */ /* 0x000ea200080c017f */
[----:B------:R-:W-:Y:S01]  /*3db0*/  FMUL R17, R17, UR15 ;  /* 0x0000000f11117c20 */ /* 0x000fe20008400000 */
[--C-:B------:R-:W-:Y:S01]  /*3dc0*/  FFMA R26, R26, UR15, -R14.reuse ;  /* 0x0000000f1a1a7c23 */ /* 0x100fe2000800080e */
[--C-:B------:R-:W-:Y:S01]  /*3dd0*/  FFMA R22, R27, UR15, -R14.reuse ;  /* 0x0000000f1b167c23 */ /* 0x100fe2000800080e */
[----:B------:R-:W-:Y:S02]  /*3de0*/  FFMA R23, R30, UR15, -R14 ;  /* 0x0000000f1e177c23 */ /* 0x000fe4000800080e */
[----:B------:R-:W-:Y:S02]  /*3df0*/  FSETP.GEU.AND P3, PT, R17, -126, PT ;  /* 0xc2fc00001100780b */ /* 0x000fe40003f6e000 */
[----:B------:R-:W-:-:S02]  /*3e00*/  FSETP.GEU.AND P4, PT, R26, -126, PT ;  /* 0xc2fc00001a00780b */ /* 0x000fc40003f8e000 */
[----:B------:R-:W-:Y:S02]  /*3e10*/  FSETP.GEU.AND P5, PT, R22, -126, PT ;  /* 0xc2fc00001600780b */ /* 0x000fe40003fae000 */
[----:B------:R-:W-:-:S06]  /*3e20*/  @!P2 FMUL R96, R96, 0.5 ;  /* 0x3f0000006060a820 */ /* 0x000fcc0000400000 */
[----:B------:R-:W3:Y:S01]  /*3e30*/  MUFU.EX2 R96, R96 ;  /* 0x0000006000607308 */ /* 0x000ee20000000800 */
[----:B------:R-:W-:Y:S02]  /*3e40*/  @!P3 FMUL R17, R17, 0.5 ;  /* 0x3f0000001111b820 */ /* 0x000fe40000400000 */
[----:B------:R-:W-:-:S05]  /*3e50*/  @!P4 FMUL R26, R26, 0.5 ;  /* 0x3f0000001a1ac820 */ /* 0x000fca0000400000 */
[----:B------:R1:W4:Y:S02]  /*3e60*/  MUFU.EX2 R97, R17 ;  /* 0x0000001100617308 */ /* 0x0003240000000800 */
[----:B-123--:R-:W-:Y:S05]  /*3e70*/  @!P6 BRA `(.L_x_31) ;  /* 0x00000030007ce947 */ /* 0x00efea0003800000 */
.L_x_67:
[----:B------:R-:W-:Y:S05]  /*3e80*/  BSYNC B0 ;  /* 0x0000000000007941 */ /* 0x000fea0003800000 */
.L_x_30:
[----:B------:R-:W-:Y:S01]  /*3e90*/  @!P5 FMUL R22, R22, 0.5 ;  /* 0x3f0000001616d820 */ /* 0x000fe20000400000 */
[----:B------:R-:W-:Y:S01]  /*3ea0*/  FMUL R17, R100, UR15 ;  /* 0x0000000f64117c20 */ /* 0x000fe20008400000 */
[----:B------:R-:W-:Y:S01]  /*3eb0*/  FSETP.GEU.AND P6, PT, R23, -126, PT ;  /* 0xc2fc00001700780b */ /* 0x000fe20003fce000 */
[--C-:B------:R-:W-:Y:S01]  /*3ec0*/  FFMA R35, R35, UR15, -R14.reuse ;  /* 0x0000000f23237c23 */ /* 0x100fe2000800080e */
[--C-:B------:R-:W-:Y:S01]  /*3ed0*/  FFMA R30, R31, UR15, -R14.reuse ;  /* 0x0000000f1f1e7c23 */ /* 0x100fe2000800080e */
[--C-:B------:R-:W-:Y:S01]  /*3ee0*/  FFMA R18, R28, UR15, -R17.reuse ;  /* 0x0000000f1c127c23 */ /* 0x100fe20008000811 */
[----:B------:R-:W2:Y:S01]  /*3ef0*/  MUFU.EX2 R22, R22 ;  /* 0x0000001600167308 */ /* 0x000ea20000000800 */
[--C-:B-1----:R-:W-:Y:S01]  /*3f00*/  FFMA R19, R29, UR15, -R17.reuse ;  /* 0x0000000f1d137c23 */ /* 0x102fe20008000811 */
[--C-:B------:R-:W-:Y:S01]  /*3f10*/  FFMA R31, R32, UR15, -R17.reuse ;  /* 0x0000000f201f7c23 */ /* 0x100fe20008000811 */
[--C-:B------:R-:W-:Y:S01]  /*3f20*/  FFMA R24, R24, UR15, -R17.reuse ;  /* 0x0000000f18187c23 */ /* 0x100fe20008000811 */
[----:B----4-:R-:W-:Y:S01]  /*3f30*/  @!P3 FMUL R97, R97, R97 ;  /* 0x000000616161b220 */ /* 0x010fe20000400000 */
[----:B------:R-:W-:Y:S01]  /*3f40*/  @!P2 FMUL R96, R96, R96 ;  /* 0x000000606060a220 */ /* 0x000fe20000400000 */
[----:B------:R-:W-:Y:S01]  /*3f50*/  FSETP.GEU.AND P2, PT, R30, -126, PT ;  /* 0xc2fc00001e00780b */ /* 0x000fe20003f4e000 */
[--C-:B------:R-:W-:Y:S01]  /*3f60*/  FFMA R33, R33, UR15, -R17.reuse ;  /* 0x0000000f21217c23 */ /* 0x100fe20008000811 */
[----:B------:R-:W-:Y:S01]  /*3f70*/  FSETP.GEU.AND P3, PT, R24, -126, PT ;  /* 0xc2fc00001800780b */ /* 0x000fe20003f6e000 */
[----:B------:R-:W-:Y:S01]  /*3f80*/  @!P6 FMUL R23, R23, 0.5 ;  /* 0x3f0000001717e820 */ /* 0x000fe20000400000 */
[----:B------:R-:W1:Y:S01]  /*3f90*/  MUFU.EX2 R98, R26 ;  /* 0x0000001a00627308 */ /* 0x000e620000000800 */
[--C-:B------:R-:W-:Y:S01]  /*3fa0*/  FFMA R25, R25, UR15, -R17.reuse ;  /* 0x0000000f19197c23 */ /* 0x100fe20008000811 */
[--C-:B------:R-:W-:Y:S01]  /*3fb0*/  FFMA R34, R34, UR15, -R14.reuse ;  /* 0x0000000f22227c23 */ /* 0x100fe2000800080e */
[----:B------:R-:W-:Y:S05]  /*3fc0*/  WARPSYNC.ALL ;  /* 0x0000000000007948 */ /* 0x000fea0003800000 */
[----:B--2---:R-:W-:Y:S01]  /*3fd0*/  @!P5 FMUL R22, R22, R22 ;  /* 0x000000161616d220 */ /* 0x004fe20000400000 */
[----:B------:R-:W-:Y:S01]  /*3fe0*/  FSETP.GEU.AND P5, PT, R18, -126, PT ;  /* 0xc2fc00001200780b */ /* 0x000fe20003fae000 */
[----:B------:R-:W2:Y:S01]  /*3ff0*/  MUFU.EX2 R23, R23 ;  /* 0x0000001700177308 */ /* 0x000ea20000000800 */
[----:B------:R-:W-:Y:S01]  /*4000*/  @!P3 FMUL R24, R24, 0.5 ;  /* 0x3f0000001818b820 */ /* 0x000fe20000400000 */
[----:B------:R-:W-:Y:S01]  /*4010*/  @!P2 FMUL R30, R30, 0.5 ;  /* 0x3f0000001e1ea820 */ /* 0x000fe20000400000 */
[-C--:B------:R-:W-:Y:S01]  /*4020*/  FMUL R88, R88, R96.reuse ;  /* 0x0000006058587220 */ /* 0x080fe20000400000 */
[-C--:B------:R-:W-:Y:S01]  /*4030*/  FMUL R89, R89, R96.reuse ;  /* 0x0000006059597220 */ /* 0x080fe20000400000 */
[-C--:B------:R-:W-:Y:S01]  /*4040*/  FMUL R92, R92, R96.reuse ;  /* 0x000000605c5c7220 */ /* 0x080fe20000400000 */
[----:B------:R-:W-:Y:S01]  /*4050*/  FMUL R93, R93, R96 ;  /* 0x000000605d5d7220 */ /* 0x000fe20000400000 */
[----:B-1----:R-:W-:Y:S01]  /*4060*/  @!P4 FMUL R98, R98, R98 ;  /* 0x000000626262c220 */ /* 0x002fe20000400000 */
[----:B------:R1:W3:Y:S01]  /*4070*/  MUFU.EX2 R99, R24 ;  /* 0x0000001800637308 */ /* 0x0002e20000000800 */
[----:B------:R-:W-:Y:S01]  /*4080*/  FSETP.GEU.AND P4, PT, R25, -126, PT ;  /* 0xc2fc00001900780b */ /* 0x000fe20003f8e000 */
[-C--:B------:R-:W-:Y:S01]  /*4090*/  FMUL R90, R90, R97.reuse ;  /* 0x000000615a5a7220 */ /* 0x080fe20000400000 */
[-C--:B------:R-:W-:Y:S01]  /*40a0*/  FMUL R91, R91, R97.reuse ;  /* 0x000000615b5b7220 */ /* 0x080fe20000400000 */
[----:B------:R-:W-:Y:S01]  /*40b0*/  @!P5 FMUL R18, R18, 0.5 ;  /* 0x3f0000001212d820 */ /* 0x000fe20000400000 */
[-C--:B------:R-:W-:Y:S01]  /*40c0*/  FMUL R94, R94, R97.reuse ;  /* 0x000000615e5e7220 */ /* 0x080fe20000400000 */
[----:B------:R-:W-:Y:S01]  /*40d0*/  FMUL R95, R95, R97 ;  /* 0x000000615f5f7220 */ /* 0x000fe20000400000 */
[--C-:B------:R-:W-:Y:S01]  /*40e0*/  FFMA R42, R42, UR15, -R14.reuse ;  /* 0x0000000f2a2a7c23 */ /* 0x100fe2000800080e */
[----:B------:R4:W5:Y:S01]  /*40f0*/  MUFU.EX2 R29, R18 ;  /* 0x00000012001d7308 */ /* 0x0009620000000800 */
[----:B--2---:R-:W-:Y:S01]  /*4100*/  @!P6 FMUL R23, R23, R23 ;  /* 0x000000171717e220 */ /* 0x004fe20000400000 */
[----:B------:R-:W-:Y:S01]  /*4110*/  FSETP.GEU.AND P6, PT, R19, -126, PT ;  /* 0xc2fc00001300780b */ /* 0x000fe20003fce000 */
[--C-:B-1----:R-:W-:Y:S01]  /*4120*/  FFMA R24, R50, UR15, -R14.reuse ;  /* 0x0000000f32187c23 */ /* 0x102fe2000800080e */
[--C-:B------:R-:W-:Y:S01]  /*4130*/  FFMA R47, R47, UR15, -R14.reuse ;  /* 0x0000000f2f2f7c23 */ /* 0x100fe2000800080e */
[--C-:B------:R-:W-:Y:S01]  /*4140*/  FFMA R49, R49, UR15, -R17.reuse ;  /* 0x0000000f31317c23 */ /* 0x100fe20008000811 */
[----:B------:R-:W-:Y:S01]  /*4150*/  @!P4 FMUL R25, R25, 0.5 ;  /* 0x3f0000001919c820 */ /* 0x000fe20000400000 */
[--C-:B------:R-:W-:Y:S01]  /*4160*/  FFMA R50, R51, UR15, -R14.reuse ;  /* 0x0000000f33327c23 */ /* 0x100fe2000800080e */
[----:B------:R-:W1:Y:S01]  /*4170*/  MUFU.EX2 R30, R30 ;  /* 0x0000001e001e7308 */ /* 0x000e620000000800 */
[--C-:B----4-:R-:W-:Y:S01]  /*4180*/  FFMA R18, R36, UR15, -R17.reuse ;  /* 0x0000000f24127c23 */ /* 0x110fe20008000811 */
[--C-:B------:R-:W-:Y:S01]  /*4190*/  FFMA R36, R37, UR15, -R17.reuse ;  /* 0x0000000f25247c23 */ /* 0x100fe20008000811 */
[----:B---3--:R-:W-:Y:S01]  /*41a0*/  @!P3 FMUL R99, R99, R99 ;  /* 0x000000636363b220 */ /* 0x008fe20000400000 */
[----:B------:R-:W-:Y:S01]  /*41b0*/  FSETP.GEU.AND P3, PT, R33, -126, PT ;  /* 0xc2fc00002100780b */ /* 0x000fe20003f6e000 */
[--C-:B------:R-:W-:Y:S01]  /*41c0*/  FFMA R52, R52, UR15, -R17.reuse ;  /* 0x0000000f34347c23 */ /* 0x100fe20008000811 */
[--C-:B------:R-:W-:Y:S01]  /*41d0*/  FFMA R51, R55, UR15, -R14.reuse ;  /* 0x0000000f37337c23 */ /* 0x100fe2000800080e */
[----:B------:R-:W-:Y:S01]  /*41e0*/  @!P6 FMUL R19, R19, 0.5 ;  /* 0x3f0000001313e820 */ /* 0x000fe20000400000 */
[----:B------:R2:W-:Y:S01]  /*41f0*/  MUFU.EX2 R28, R25 ;  /* 0x00000019001c7308 */ /* 0x0005e20000000800 */
[----:B-----5:R-:W-:Y:S01]  /*4200*/  @!P5 FMUL R29, R29, R29 ;  /* 0x0000001d1d1dd220 */ /* 0x020fe20000400000 */
[----:B------:R-:W-:Y:S01]  /*4210*/  FSETP.GEU.AND P5, PT, R35, -126, PT ;  /* 0xc2fc00002300780b */ /* 0x000fe20003fae000 */
[--C-:B------:R-:W-:Y:S01]  /*4220*/  FFMA R54, R54, UR15, -R14.reuse ;  /* 0x0000000f36367c23 */ /* 0x100fe2000800080e */
[--C-:B------:R-:W-:Y:S01]  /*4230*/  FFMA R53, R53, UR15, -R17.reuse ;  /* 0x0000000f35357c23 */ /* 0x100fe20008000811 */
[--C-:B------:R-:W-:Y:S01]  /*4240*/  FFMA R55, R56, UR15, -R17.reuse ;  /* 0x0000000f38377c23 */ /* 0x100fe20008000811 */
[--C-:B------:R-:W-:Y:S01]  /*4250*/  FFMA R56, R57, UR15, -R17.reuse ;  /* 0x0000000f39387c23 */ /* 0x100fe20008000811 */
[--C-:B------:R-:W-:Y:S01]  /*4260*/  FFMA R57, R60, UR15, -R17.reuse ;  /* 0x0000000f3c397c23 */ /* 0x100fe20008000811 */
[----:B------:R3:W4:Y:S01]  /*4270*/  MUFU.EX2 R32, R19 ;  /* 0x0000001300207308 */ /* 0x0007220000000800 */
[----:B------:R-:W-:Y:S01]  /*4280*/  @!P3 FMUL R33, R33, 0.5 ;  /* 0x3f0000002121b820 */ /* 0x000fe20000400000 */
[----:B-1----:R-:W-:Y:S01]  /*4290*/  @!P2 FMUL R30, R30, R30 ;  /* 0x0000001e1e1ea220 */ /* 0x002fe20000400000 */
[----:B------:R-:W-:Y:S01]  /*42a0*/  FSETP.GEU.AND P2, PT, R31, -126, PT ;  /* 0xc2fc00001f00780b */ /* 0x000fe20003f4e000 */
[--C-:B------:R-:W-:Y:S01]  /*42b0*/  FFMA R101, R58, UR15, -R14.reuse ;  /* 0x0000000f3a657c23 */ /* 0x100fe2000800080e */
[----:B--2---:R-:W-:Y:S01]  /*42c0*/  F2FP.BF16.F32.PACK_AB R25, R22, R98 ;  /* 0x000000621619723e */ /* 0x004fe200000010ff */
[--C-:B------:R-:W-:Y:S01]  /*42d0*/  FFMA R58, R59, UR15, -R14.reuse ;  /* 0x0000000f3b3a7c23 */ /* 0x100fe2000800080e */
[----:B------:R-:W-:Y:S01]  /*42e0*/  @!P5 FMUL R35, R35, 0.5 ;  /* 0x3f0000002323d820 */ /* 0x000fe20000400000 */
[----:B------:R-:W1:Y:S01]  /*42f0*/  MUFU.EX2 R100, R33 ;  /* 0x0000002100647308 */ /* 0x000e620000000800 */
[--C-:B---3--:R-:W-:Y:S01]  /*4300*/  FFMA R19, R38, UR15, -R14.reuse ;  /* 0x0000000f26137c23 */ /* 0x108fe2000800080e */
[--C-:B------:R-:W-:Y:S01]  /*4310*/  FFMA R38, R39, UR15, -R14.reuse ;  /* 0x0000000f27267c23 */ /* 0x100fe2000800080e */
[--C-:B------:R-:W-:Y:S01]  /*4320*/  FFMA R39, R40, UR15, -R17.reuse ;  /* 0x0000000f28277c23 */ /* 0x100fe20008000811 */
[--C-:B------:R-:W-:Y:S01]  /*4330*/  FFMA R40, R41, UR15, -R17.reuse ;  /* 0x0000000f29287c23 */ /* 0x100fe20008000811 */
[--C-:B------:R-:W-:Y:S01]  /*4340*/  FFMA R41, R43, UR15, -R14.reuse ;  /* 0x0000000f2b297c23 */ /* 0x100fe2000800080e */
[--C-:B------:R-:W-:Y:S01]  /*4350*/  FFMA R43, R44, UR15, -R17.reuse ;  /* 0x0000000f2c2b7c23 */ /* 0x100fe20008000811 */
[--C-:B------:R-:W-:Y:S01]  /*4360*/  FFMA R44, R45, UR15, -R17.reuse ;  /* 0x0000000f2d2c7c23 */ /* 0x100fe20008000811 */
[----:B------:R-:W2:Y:S01]  /*4370*/  MUFU.EX2 R37, R35 ;  /* 0x0000002300257308 */ /* 0x000ea20000000800 */
[----:B----4-:R-:W-:Y:S01]  /*4380*/  @!P6 FMUL R32, R32, R32 ;  /* 0x000000202020e220 */ /* 0x010fe20000400000 */
[----:B------:R-:W-:Y:S01]  /*4390*/  FSETP.GEU.AND P6, PT, R18, -126, PT ;  /* 0xc2fc00001200780b */ /* 0x000fe20003fce000 */
[----:B------:R-:W-:Y:S01]  /*43a0*/  @!P4 FMUL R28, R28, R28 ;  /* 0x0000001c1c1cc220 */ /* 0x000fe20000400000 */
[----:B------:R-:W-:Y:S01]  /*43b0*/  FSETP.GEU.AND P4, PT, R34, -126, PT ;  /* 0xc2fc00002200780b */ /* 0x000fe20003f8e000 */
[----:B------:R-:W-:Y:S01]  /*43c0*/  @!P2 FMUL R31, R31, 0.5 ;  /* 0x3f0000001f1fa820 */ /* 0x000fe20000400000 */
[----:B------:R-:W-:Y:S01]  /*43d0*/  F2FP.BF16.F32.PACK_AB R27, R30, R23 ;  /* 0x000000171e1b723e */ /* 0x000fe200000010ff */
[--C-:B------:R-:W-:Y:S01]  /*43e0*/  FFMA R45, R46, UR15, -R14.reuse ;  /* 0x0000000f2e2d7c23 */ /* 0x100fe2000800080e */
[----:B------:R-:W-:Y:S01]  /*43f0*/  F2FP.BF16.F32.PACK_AB R26, R32, R29 ;  /* 0x0000001d201a723e */ /* 0x000fe200000010ff */
        /* <DEDUP_REMOVED lines=8> */
[----:B--2---:R-:W-:Y:S01]  /*4480*/  @!P5 FMUL R37, R37, R37 ;  /* 0x000000252525d220 */ /* 0x004fe20000400000 */
[----:B------:R-:W-:Y:S01]  /*4490*/  FSETP.GEU.AND P5, PT, R39, -126, PT ;  /* 0xc2fc00002700780b */ /* 0x000fe20003fae000 */
[----:B------:R2:W3:Y:S01]  /*44a0*/  MUFU.EX2 R33, R18 ;  /* 0x0000001200217308 */ /* 0x0004e20000000800 */
[----:B------:R-:W-:Y:S01]  /*44b0*/  @!P4 FMUL R34, R34, 0.5 ;  /* 0x3f0000002222c820 */ /* 0x000fe20000400000 */
[--C-:B------:R-:W-:Y:S01]  /*44c0*/  FFMA R64, R65, UR15, -R17.reuse ;  /* 0x0000000f41407c23 */ /* 0x100fe20008000811 */
[--C-:B------:R-:W-:Y:S01]  /*44d0*/  FFMA R62, R63, UR15, -R14.reuse ;  /* 0x0000000f3f3e7c23 */ /* 0x100fe2000800080e */
[----:B------:R-:W-:Y:S01]  /*44e0*/  @!P3 FMUL R19, R19, 0.5 ;  /* 0x3f0000001313b820 */ /* 0x000fe20000400000 */
[--C-:B------:R-:W-:Y:S01]  /*44f0*/  FFMA R63, R66, UR15, -R14.reuse ;  /* 0x0000000f423f7c23 */ /* 0x100fe2000800080e */
[----:B------:R-:W-:Y:S01]  /*4500*/  FFMA R67, R67, UR15, -R14 ;  /* 0x0000000f43437c23 */ /* 0x000fe2000800080e */
[--C-:B------:R-:W-:Y:S01]  /*4510*/  FFMA R66, R68, UR15, -R17.reuse ;  /* 0x0000000f44427c23 */ /* 0x100fe20008000811 */
[----:B------:R4:W5:Y:S01]  /*4520*/  MUFU.EX2 R35, R19 ;  /* 0x0000001300237308 */ /* 0x0009620000000800 */
[----:B--2---:R-:W-:Y:S01]  /*4530*/  LEA R18, R15, UR14, 0x8 ;  /* 0x0000000e0f127c11 */ /* 0x004fe2000f8e40ff */
[----:B-1----:R-:W-:Y:S01]  /*4540*/  @!P2 FMUL R31, R31, R31 ;  /* 0x0000001f1f1fa220 */ /* 0x002fe20000400000 */
[----:B------:R-:W-:Y:S01]  /*4550*/  FSETP.GEU.AND P2, PT, R36, -126, PT ;  /* 0xc2fc00002400780b */ /* 0x000fe20003f4e000 */
[----:B------:R-:W-:Y:S01]  /*4560*/  @!P5 FMUL R39, R39, 0.5 ;  /* 0x3f0000002727d820 */ /* 0x000fe20000400000 */
[----:B------:R-:W-:Y:S01]  /*4570*/  R2UR UR6, R18 ;  /* 0x00000000120672ca */ /* 0x000fe200000e0000 */
[--C-:B------:R-:W-:Y:S01]  /*4580*/  FFMA R65, R69, UR15, -R17.reuse ;  /* 0x0000000f45417c23 */ /* 0x100fe20008000811 */
[----:B------:R-:W-:Y:S01]  /*4590*/  FFMA R72, R72, UR15, -R17 ;  /* 0x0000000f48487c23 */ /* 0x000fe20008000811 */
[----:B------:R-:W1:Y:S01]  /*45a0*/  MUFU.EX2 R34, R34 ;  /* 0x0000002200227308 */ /* 0x000e620000000800 */
[----:B----4-:R-:W-:Y:S01]  /*45b0*/  MOV R19, 0xc0000010 ;  /* 0xc000001000137802 */ /* 0x010fe20000000f00 */
[----:B---3--:R-:W-:Y:S01]  /*45c0*/  @!P6 FMUL R33, R33, R33 ;  /* 0x000000212121e220 */ /* 0x008fe20000400000 */
[----:B------:R-:W-:Y:S01]  /*45d0*/  FSETP.GEU.AND P6, PT, R40, -126, PT ;  /* 0xc2fc00002800780b */ /* 0x000fe20003fce000 */
[----:B------:R-:W-:Y:S01]  /*45e0*/  FFMA R97, R97, R20, R98 ;  /* 0x0000001461617223 */ /* 0x000fe20000000062 */
[----:B------:R-:W-:Y:S01]  /*45f0*/  R2UR UR7, R19 ;  /* 0x00000000130772ca */ /* 0x000fe200000e0000 */
[----:B------:R-:W-:Y:S01]  /*4600*/  FFMA R21, R96, R21, R99 ;  /* 0x0000001560157223 */ /* 0x000fe20000000063 */
[--C-:B------:R-:W-:Y:S01]  /*4610*/  FFMA R73, R73, UR15, -R17.reuse ;  /* 0x0000000f49497c23 */ /* 0x100fe20008000811 */
[----:B------:R-:W2:Y:S01]  /*4620*/  MUFU.EX2 R39, R39 ;  /* 0x0000002700277308 */ /* 0x000ea20000000800 */
[----:B------:R-:W-:Y:S01]  /*4630*/  @!P2 FMUL R36, R36, 0.5 ;  /* 0x3f0000002424a820 */ /* 0x000fe20000400000 */
[----:B-----5:R-:W-:Y:S01]  /*4640*/  @!P3 FMUL R35, R35, R35 ;  /* 0x000000232323b220 */ /* 0x020fe20000400000 */
[----:B------:R-:W-:Y:S01]  /*4650*/  FSETP.GEU.AND P3, PT, R41, -126, PT ;  /* 0xc2fc00002900780b */ /* 0x000fe20003f6e000 */
[----:B------:R-:W-:Y:S01]  /*4660*/  FFMA R74, R74, UR15, -R14 ;  /* 0x0000000f4a4a7c23 */ /* 0x000fe2000800080e */
[----:B------:R-:W-:Y:S01]  /*4670*/  FADD R20, R97, R22 ;  /* 0x0000001661147221 */ /* 0x000fe20000000000 */
[--C-:B------:R-:W-:Y:S01]  /*4680*/  FFMA R75, R75, UR15, -R14.reuse ;  /* 0x0000000f4b4b7c23 */ /* 0x100fe2000800080e */
[--C-:B------:R-:W-:Y:S01]  /*4690*/  FFMA R76, R76, UR15, -R17.reuse ;  /* 0x0000000f4c4c7c23 */ /* 0x100fe20008000811 */
[----:B------:R-:W3:Y:S01]  /*46a0*/  MUFU.EX2 R36, R36 ;  /* 0x0000002400247308 */ /* 0x000ee20000000800 */
[----:B-1----:R-:W-:Y:S01]  /*46b0*/  @!P4 FMUL R34, R34, R34 ;  /* 0x000000222222c220 */ /* 0x002fe20000400000 */
[----:B------:R-:W-:Y:S01]  /*46c0*/  FSETP.GEU.AND P4, PT, R38, -126, PT ;  /* 0xc2fc00002600780b */ /* 0x000fe20003f8e000 */
[----:B------:R-:W-:Y:S01]  /*46d0*/  @!P6 FMUL R40, R40, 0.5 ;  /* 0x3f0000002828e820 */ /* 0x000fe20000400000 */
[--C-:B------:R-:W-:Y:S01]  /*46e0*/  FFMA R82, R82, UR15, -R14.reuse ;  /* 0x0000000f52527c23 */ /* 0x100fe2000800080e */
[--C-:B------:R-:W-:Y:S01]  /*46f0*/  FFMA R83, R83, UR15, -R14.reuse ;  /* 0x0000000f53537c23 */ /* 0x100fe2000800080e */
[----:B------:R-:W-:Y:S01]  /*4700*/  FFMA R86, R86, UR15, -R14 ;  /* 0x0000000f56567c23 */ /* 0x000fe2000800080e */
[--C-:B------:R-:W-:Y:S01]  /*4710*/  FFMA R85, R85, UR15, -R17.reuse ;  /* 0x0000000f55557c23 */ /* 0x100fe20008000811 */
[----:B------:R-:W-:Y:S01]  /*4720*/  @!P3 FMUL R41, R41, 0.5 ;  /* 0x3f0000002929b820 */ /* 0x000fe20000400000 */
[----:B--2---:R-:W-:Y:S01]  /*4730*/  @!P5 FMUL R39, R39, R39 ;  /* 0x000000272727d220 */ /* 0x004fe20000400000 */
[----:B------:R-:W-:Y:S01]  /*4740*/  FSETP.GEU.AND P5, PT, R44, -126, PT ;  /* 0xc2fc00002c00780b */ /* 0x000fe20003fae000 */
[----:B------:R-:W1:Y:S01]  /*4750*/  MUFU.EX2 R40, R40 ;  /* 0x0000002800287308 */ /* 0x000e620000000800 */
[----:B------:R-:W-:Y:S01]  /*4760*/  FFMA R84, R84, UR15, -R17 ;  /* 0x0000000f54547c23 */ /* 0x000fe20008000811 */
[----:B------:R-:W-:-:S02]  /*4770*/  IADD3 R10, R10, 0x1, RZ ;  /* 0x000000010a0a7810 */ /* 0x000fc40007ffe0ff */
[----:B------:R-:W-:Y:S01]  /*4780*/  @!P4 FMUL R38, R38, 0.5 ;  /* 0x3f0000002626c820 */ /* 0x000fe20000400000 */
[----:B---3--:R-:W-:Y:S01]  /*4790*/  @!P2 FMUL R36, R36, R36 ;  /* 0x000000242424a220 */ /* 0x008fe20000400000 */
[----:B------:R-:W-:Y:S02]  /*47a0*/  FSETP.GEU.AND P2, PT, R42, -126, PT ;  /* 0xc2fc00002a00780b */ /* 0x000fe40003f4e000 */
[----:B------:R-:W2:Y:S04]  /*47b0*/  MUFU.EX2 R41, R41 ;  /* 0x0000002900297308 */ /* 0x000ea80000000800 */
[----:B------:R-:W-:-:S04]  /*47c0*/  @!P5 FMUL R44, R44, 0.5 ;  /* 0x3f0000002c2cd820 */ /* 0x000fc80000400000 */
[----:B------:R-:W3:Y:S01]  /*47d0*/  MUFU.EX2 R38, R38 ;  /* 0x0000002600267308 */ /* 0x000ee20000000800 */
[----:B-1----:R-:W-:Y:S01]  /*47e0*/  @!P6 FMUL R40, R40, R40 ;  /* 0x000000282828e220 */ /* 0x002fe20000400000 */
[----:B------:R-:W-:Y:S01]  /*47f0*/  FSETP.GEU.AND P6, PT, R45, -126, PT ;  /* 0xc2fc00002d00780b */ /* 0x000fe20003fce000 */
[----:B------:R-:W-:-:S05]  /*4800*/  @!P2 FMUL R42, R42, 0.5 ;  /* 0x3f0000002a2aa820 */ /* 0x000fca0000400000 */
        /* <DEDUP_REMOVED lines=10> */
[----:B------:R-:W-:-:S05]  /*48b0*/  FSETP.GEU.AND P5, PT, R24, -126, PT ;  /* 0xc2fc00001800780b */ /* 0x000fca0003fae000 */
        /* <DEDUP_REMOVED lines=9> */
[----:B------:R3:W4:Y:S01]  /*4950*/  MUFU.EX2 R19, R24 ;  /* 0x0000001800137308 */ /* 0x0007220000000800 */
[----:B-1----:R-:W-:Y:S01]  /*4960*/  @!P3 FMUL R46, R46, R46 ;  /* 0x0000002e2e2eb220 */ /* 0x002fe20000400000 */
[----:B------:R-:W-:-:S05]  /*4970*/  FSETP.GEU.AND P3, PT, R53, -126, PT ;  /* 0xc2fc00003500780b */ /* 0x000fca0003f6e000 */
[----:B------:R-:W-:Y:S01]  /*4980*/  @!P6 FMUL R50, R50, 0.5 ;  /* 0x3f0000003232e820 */ /* 0x000fe20000400000 */
[----:B------:R-:W1:Y:S01]  /*4990*/  MUFU.EX2 R48, R47 ;  /* 0x0000002f00307308 */ /* 0x000e620000000800 */
[----:B---3--:R-:W-:Y:S01]  /*49a0*/  F2FP.BF16.F32.PACK_AB R24, R28, R99 ;  /* 0x000000631c18723e */ /* 0x008fe200000010ff */
[----:B--2---:R-:W-:Y:S01]  /*49b0*/  @!P4 FMUL R43, R43, R43 ;  /* 0x0000002b2b2bc220 */ /* 0x004fe20000400000 */
[----:B------:R-:W-:Y:S01]  /*49c0*/  FSETP.GEU.AND P4, PT, R49, -126, PT ;  /* 0xc2fc00003100780b */ /* 0x000fe20003f8e000 */
[----:B------:R-:W-:Y:S01]  /*49d0*/  FADD R28, R21, R28 ;  /* 0x0000001c151c7221 */ /* 0x000fe20000000000 */
[----:B------:R-:W-:Y:S01]  /*49e0*/  WARPGROUP.ARRIVE ;  /* 0x00000000000079c5 */ /* 0x000fe20000000000 */
[----:B------:R-:W-:Y:S01]  /*49f0*/  FADD R21, R20, R23 ;  /* 0x0000001714157221 */ /* 0x000fe20000000000 */
[----:B------:R-:W-:Y:S01]  /*4a00*/  @!P3 FMUL R53, R53, 0.5 ;  /* 0x3f0000003535b820 */ /* 0x000fe20000400000 */
[----:B------:R-:W2:Y:S01]  /*4a10*/  MUFU.EX2 R50, R50 ;  /* 0x0000003200327308 */ /* 0x000ea20000000800 */
[----:B----4-:R-:W-:Y:S01]  /*4a20*/  @!P5 FMUL R19, R19, R19 ;  /* 0x000000131313d220 */ /* 0x010fe20000400000 */
[----:B------:R-:W-:Y:S01]  /*4a30*/  FSETP.GEU.AND P5, PT, R51, -126, PT ;  /* 0xc2fc00003300780b */ /* 0x000fe20003fae000 */
[----:B------:R-:W-:Y:S01]  /*4a40*/  HGMMA.64x16x16.F32.BF16 R88, R24, gdesc[UR4].tnspB, R88, gsb0 ;  /* 0x4020000418587df0 */ /* 0x000fe20008001858 */
[----:B------:R-:W-:Y:S01]  /*4a50*/  FADD R21, R21, R30 ;  /* 0x0000001e15157221 */ /* 0x000fe20000000000 */
[----:B------:R-:W-:Y:S01]  /*4a60*/  FADD R29, R28, R29 ;  /* 0x0000001d1c1d7221 */ /* 0x000fe20000000000 */
[----:B------:R-:W-:Y:S01]  /*4a70*/  IADD3 R20, R18, 0xa0, RZ ;  /* 0x000000a012147810 */ /* 0x000fe20007ffe0ff */
[----:B------:R-:W-:Y:S01]  /*4a80*/  FFMA R30, R78, UR15, -R14 ;  /* 0x0000000f4e1e7c23 */ /* 0x000fe2000800080e */
[----:B------:R-:W-:Y:S01]  /*4a90*/  @!P4 FMUL R49, R49, 0.5 ;  /* 0x3f0000003131c820 */ /* 0x000fe20000400000 */
[----:B-1----:R-:W-:Y:S01]  /*4aa0*/  @!P2 FMUL R48, R48, R48 ;  /* 0x000000303030a220 */ /* 0x002fe20000400000 */
[----:B------:R-:W-:Y:S01]  /*4ab0*/  FSETP.GEU.AND P2, PT, R52, -126, PT ;  /* 0xc2fc00003400780b */ /* 0x000fe20003f4e000 */
[----:B------:R-:W-:Y:S01]  /*4ac0*/  FADD R32, R29, R32 ;  /* 0x000000201d207221 */ /* 0x000fe20000000000 */
[----:B------:R-:W1:Y:S01]  /*4ad0*/  MUFU.EX2 R47, R49 ;  /* 0x00000031002f7308 */ /* 0x000e620000000800 */
[----:B------:R-:W-:-:S02]  /*4ae0*/  FFMA R29, R77, UR15, -R17 ;  /* 0x0000000f4d1d7c23 */ /* 0x000fc40008000811 */
[----:B------:R-:W-:Y:S01]  /*4af0*/  @!P5 FMUL R51, R51, 0.5 ;  /* 0x3f0000003333d820 */ /* 0x000fe20000400000 */
[----:B--2---:R-:W-:Y:S01]  /*4b00*/  @!P6 FMUL R50, R50, R50 ;  /* 0x000000323232e220 */ /* 0x004fe20000400000 */
[----:B------:R-:W-:-:S03]  /*4b10*/  FSETP.GEU.AND P6, PT, R55, -126, PT ;  /* 0xc2fc00003700780b */ /* 0x000fc60003fce000 */
[----:B------:R-:W2:Y:S03]  /*4b20*/  MUFU.EX2 R49, R53 ;  /* 0x0000003500317308 */ /* 0x000ea60000000800 */
[----:B------:R-:W-:-:S05]  /*4b30*/  @!P2 FMUL R52, R52, 0.5 ;  /* 0x3f0000003434a820 */ /* 0x000fca0000400000 */
        /* <DEDUP_REMOVED lines=9> */
[----:B------:R-:W-:Y:S02]  /*4bd0*/  WARPGROUP.DEPBAR.LE gsb0, 0x0 ;  /* 0x00008000000079c5 */ /* 0x000fe40000010000 */
[----:B------:R-:W-:Y:S01]  /*4be0*/  VIADD R24, R18, 0x20 ;  /* 0x0000002012187836 */ /* 0x000fe20000000000 */
[----:B------:R-:W-:Y:S01]  /*4bf0*/  MOV R25, 0xc0000010 ;  /* 0xc000001000197802 */ /* 0x000fe20000000f00 */
[----:B---3--:R-:W-:Y:S01]  /*4c00*/  @!P5 FMUL R51, R51, R51 ;  /* 0x000000333333d220 */ /* 0x008fe20000400000 */
[----:B------:R-:W-:Y:S01]  /*4c10*/  F2FP.BF16.F32.PACK_AB R26, R36, R33 ;  /* 0x00000021241a723e */ /* 0x000fe200000010ff */
[----:B------:R-:W-:Y:S01]  /*4c20*/  @!P3 FMUL R101, R101, 0.5 ;  /* 0x3f0000006565b820 */ /* 0x000fe20000400000 */
[----:B------:R-:W-:Y:S01]  /*4c30*/  R2UR UR6, R24 ;  /* 0x00000000180672ca */ /* 0x000fe200000e0000 */
[----:B------:R-:W3:Y:S01]  /*4c40*/  MUFU.EX2 R54, R54 ;  /* 0x0000003600367308 */ /* 0x000ee20000000800 */
[----:B------:R-:W-:Y:S01]  /*4c50*/  R2UR UR7, R25 ;  /* 0x00000000190772ca */ /* 0x000fe200000e0000 */
[----:B-1----:R-:W-:Y:S01]  /*4c60*/  @!P2 FMUL R52, R52, R52 ;  /* 0x000000343434a220 */ /* 0x002fe20000400000 */
[----:B------:R-:W-:Y:S01]  /*4c70*/  F2FP.BF16.F32.PACK_AB R24, R100, R31 ;  /* 0x0000001f6418723e */ /* 0x000fe200000010ff */
[----:B------:R-:W-:Y:S01]  /*4c80*/  FADD R31, R32, R31 ;  /* 0x0000001f201f7221 */ /* 0x000fe20000000000 */
[----:B------:R-:W-:Y:S01]  /*4c90*/  F2FP.BF16.F32.PACK_AB R25, R37, R34 ;  /* 0x000000222519723e */ /* 0x000fe200000010ff */
[----:B------:R-:W-:Y:S01]  /*4ca0*/  FADD R34, R21, R34 ;  /* 0x0000002215227221 */ /* 0x000fe20000000000 */
[----:B------:R-:W-:Y:S01]  /*4cb0*/  F2FP.BF16.F32.PACK_AB R27, R38, R35 ;  /* 0x00000023261b723e */ /* 0x000fe200000010ff */
[----:B--2---:R-:W-:Y:S01]  /*4cc0*/  @!P6 FMUL R53, R53, R53 ;  /* 0x000000353535e220 */ /* 0x004fe20000400000 */
[----:B------:R-:W-:Y:S01]  /*4cd0*/  FSETP.GEU.AND P2, PT, R56, -126, PT ;  /* 0xc2fc00003800780b */ /* 0x000fe20003f4e000 */
[----:B------:R-:W1:Y:S01]  /*4ce0*/  MUFU.EX2 R55, R101 ;  /* 0x0000006500377308 */ /* 0x000e620000000800 */
[----:B------:R-:W-:Y:S01]  /*4cf0*/  WARPGROUP.ARRIVE ;  /* 0x00000000000079c5 */ /* 0x000fe20000000000 */
[----:B------:R-:W-:Y:S01]  /*4d00*/  FSETP.GEU.AND P5, PT, R57, -126, PT ;  /* 0xc2fc00003900780b */ /* 0x000fe20003fae000 */
[----:B------:R-:W-:Y:S01]  /*4d10*/  IMAD.MOV.U32 R21, RZ, RZ, -0x3ffffff0 ;  /* 0xc0000010ff157424 */ /* 0x000fe200078e00ff */
[----:B------:R-:W-:Y:S01]  /*4d20*/  FSETP.GEU.AND P6, PT, R60, -126, PT ;  /* 0xc2fc00003c00780b */ /* 0x000fe20003fce000 */
[----:B------:R-:W-:Y:S01]  /*4d30*/  FADD R100, R31, R100 ;  /* 0x000000641f647221 */ /* 0x000fe20000000000 */
[----:B------:R-:W-:Y:S01]  /*4d40*/  FFMA R31, R79, UR15, -R14 ;  /* 0x0000000f4f1f7c23 */ /* 0x000fe2000800080e */
[----:B------:R-:W-:Y:S01]  /*4d50*/  HGMMA.64x16x16.F32.BF16 R88, R24, gdesc[UR4].tnspB, R88, gsb0 ;  /* 0x4020000418587df0 */ /* 0x000fe20008001858 */
[----:B---3--:R-:W-:Y:S01]  /*4d60*/  @!P4 FMUL R54, R54, R54 ;  /* 0x000000363636c220 */ /* 0x008fe20000400000 */
[----:B------:R-:W-:Y:S01]  /*4d70*/  FSETP.GEU.AND P4, PT, R58, -126, PT ;  /* 0xc2fc00003a00780b */ /* 0x000fe20003f8e000 */
[----:B------:R-:W-:Y:S01]  /*4d80*/  FADD R33, R100, R33 ;  /* 0x0000002164217221 */ /* 0x000fe20000000000 */
[----:B------:R-:W-:Y:S01]  /*4d90*/  FFMA R32, R80, UR15, -R17 ;  /* 0x0000000f50207c23 */ /* 0x000fe20008000811 */
[----:B------:R-:W-:Y:S01]  /*4da0*/  @!P2 FMUL R56, R56, 0.5 ;  /* 0x3f0000003838a820 */ /* 0x000fe20000400000 */
[----:B------:R-:W-:Y:S01]  /*4db0*/  FADD R34, R34, R37 ;  /* 0x0000002522227221 */ /* 0x000fe20000000000 */
[----:B------:R-:W-:Y:S01]  /*4dc0*/  FADD R36, R33, R36 ;  /* 0x0000002421247221 */ /* 0x000fe20000000000 */
[----:B------:R-:W-:Y:S01]  /*4dd0*/  @!P5 FMUL R57, R57, 0.5 ;  /* 0x3f0000003939d820 */ /* 0x000fe20000400000 */
[----:B------:R-:W-:Y:S01]  /*4de0*/  FFMA R33, R81, UR15, -R17 ;  /* 0x0000000f51217c23 */ /* 0x000fe20008000811 */
[----:B------:R-:W-:Y:S01]  /*4df0*/  @!P6 FMUL R60, R60, 0.5 ;  /* 0x3f0000003c3ce820 */ /* 0x000fe20000400000 */
[----:B------:R-:W2:Y:S01]  /*4e00*/  MUFU.EX2 R56, R56 ;  /* 0x0000003800387308 */ /* 0x000ea20000000800 */
[----:B-1----:R-:W-:Y:S01]  /*4e10*/  @!P3 FMUL R55, R55, R55 ;  /* 0x000000373737b220 */ /* 0x002fe20000400000 */
[----:B------:R-:W-:Y:S01]  /*4e20*/  FSETP.GEU.AND P3, PT, R62, -126, PT ;  /* 0xc2fc00003e00780b */ /* 0x000fe20003f6e000 */
[----:B------:R-:W-:Y:S01]  /*4e30*/  FADD R35, R34, R35 ;  /* 0x0000002322237221 */ /* 0x000fe20000000000 */
[----:B------:R-:W-:-:S03]  /*4e40*/  @!P4 FMUL R58, R58, 0.5 ;  /* 0x3f0000003a3ac820 */ /* 0x000fc60000400000 */
[----:B------:R-:W-:Y:S01]  /*4e50*/  FADD R35, R35, R38 ;  /* 0x0000002623237221 */ /* 0x000fe20000000000 */
[----:B------:R-:W1:Y:S07]  /*4e60*/  MUFU.EX2 R57, R57 ;  /* 0x0000003900397308 */ /* 0x000e6e0000000800 */
[----:B------:R-:W-:Y:S01]  /*4e70*/  @!P3 FMUL R62, R62, 0.5 ;  /* 0x3f0000003e3eb820 */ /* 0x000fe20000400000 */
[----:B------:R-:W3:Y:S01]  /*4e80*/  MUFU.EX2 R58, R58 ;  /* 0x0000003a003a7308 */ /* 0x000ee20000000800 */
[----:B--2---:R-:W-:Y:S01]  /*4e90*/  @!P2 FMUL R56, R56, R56 ;  /* 0x000000383838a220 */ /* 0x004fe20000400000 */
[----:B------:R-:W-:-:S06]  /*4ea0*/  FSETP.GEU.AND P2, PT, R59, -126, PT ;  /* 0xc2fc00003b00780b */ /* 0x000fcc0003f4e000 */
[----:B------:R-:W2:Y:S01]  /*4eb0*/  MUFU.EX2 R60, R60 ;  /* 0x0000003c003c7308 */ /* 0x000ea20000000800 */
[----:B-1----:R-:W-:Y:S01]  /*4ec0*/  @!P5 FMUL R57, R57, R57 ;  /* 0x000000393939d220 */ /* 0x002fe20000400000 */
[----:B------:R-:W-:Y:S01]  /*4ed0*/  FSETP.GEU.AND P5, PT, R64, -126, PT ;  /* 0xc2fc00004000780b */ /* 0x000fe20003fae000 */
[----:B------:R-:W-:Y:S02]  /*4ee0*/  WARPGROUP.DEPBAR.LE gsb0, 0x0 ;  /* 0x00008000000079c5 */ /* 0x000fe40000010000 */
[----:B------:R-:W-:Y:S01]  /*4ef0*/  IMAD.MOV.U32 R25, RZ, RZ, -0x3ffffff0 ;  /* 0xc0000010ff197424 */ /* 0x000fe200078e00ff */
[----:B------:R-:W-:Y:S01]  /*4f00*/  IADD3 R24, R18, 0x40, RZ ;  /* 0x0000004012187810 */ /* 0x000fe20007ffe0ff */
[----:B------:R-:W-:Y:S01]  /*4f10*/  @!P2 FMUL R59, R59, 0.5 ;  /* 0x3f0000003b3ba820 */ /* 0x000fe20000400000 */
[----:B------:R-:W-:Y:S01]  /*4f20*/  F2FP.BF16.F32.PACK_AB R26, R44, R43 ;  /* 0x0000002b2c1a723e */ /* 0x000fe200000010ff */
[----:B---3--:R-:W-:Y:S01]  /*4f30*/  @!P4 FMUL R58, R58, R58 ;  /* 0x0000003a3a3ac220 */ /* 0x008fe20000400000 */
[----:B------:R-:W-:-:S05]  /*4f40*/  R2UR UR6, R24 ;  /* 0x00000000180672ca */ /* 0x000fca00000e0000 */
[----:B------:R-:W-:Y:S01]  /*4f50*/  @!P5 FMUL R64, R64, 0.5 ;  /* 0x3f0000004040d820 */ /* 0x000fe20000400000 */
[----:B------:R-:W-:Y:S01]  /*4f60*/  R2UR UR7, R25 ;  /* 0x00000000190772ca */ /* 0x000fe200000e0000 */
[----:B------:R-:W1:Y:S01]  /*4f70*/  MUFU.EX2 R59, R59 ;  /* 0x0000003b003b7308 */ /* 0x000e620000000800 */
[----:B------:R-:W-:Y:S01]  /*4f80*/  F2FP.BF16.F32.PACK_AB R24, R40, R39 ;  /* 0x000000272818723e */ /* 0x000fe200000010ff */
[----:B--2---:R-:W-:Y:S01]  /*4f90*/  @!P6 FMUL R60, R60, R60 ;  /* 0x0000003c3c3ce220 */ /* 0x004fe20000400000 */
[----:B------:R-:W-:Y:S01]  /*4fa0*/  F2FP.BF16.F32.PACK_AB R25, R41, R42 ;  /* 0x0000002a2919723e */ /* 0x000fe200000010ff */
[----:B------:R-:W-:Y:S01]  /*4fb0*/  FADD R42, R35, R42 ;  /* 0x0000002a232a7221 */ /* 0x000fe20000000000 */
[----:B------:R-:W-:Y:S01]  /*4fc0*/  F2FP.BF16.F32.PACK_AB R27, R48, R45 ;  /* 0x0000002d301b723e */ /* 0x000fe200000010ff */
[----:B------:R-:W-:Y:S01]  /*4fd0*/  FADD R39, R36, R39 ;  /* 0x0000002724277221 */ /* 0x000fe20000000000 */
[----:B------:R-:W-:Y:S01]  /*4fe0*/  FSETP.GEU.AND P4, PT, R61, -126, PT ;  /* 0xc2fc00003d00780b */ /* 0x000fe20003f8e000 */
[----:B------:R-:W2:Y:S01]  /*4ff0*/  MUFU.EX2 R64, R64 ;  /* 0x0000004000407308 */ /* 0x000ea20000000800 */
[----:B------:R-:W-:Y:S01]  /*5000*/  WARPGROUP.ARRIVE ;  /* 0x00000000000079c5 */ /* 0x000fe20000000000 */
[----:B------:R-:W-:Y:S01]  /*5010*/  FSETP.GEU.AND P6, PT, R63, -126, PT ;  /* 0xc2fc00003f00780b */ /* 0x000fe20003fce000 */
[----:B------:R-:W-:Y:S01]  /*5020*/  FADD R40, R39, R40 ;  /* 0x0000002827287221 */ /* 0x000fe20000000000 */
[----:B------:R-:W-:-:S03]  /*5030*/  FADD R42, R42, R41 ;  /* 0x000000292a2a7221 */ /* 0x000fc60000000000 */
[----:B------:R-:W-:Y:S01]  /*5040*/  HGMMA.64x16x16.F32.BF16 R88, R24, gdesc[UR4].tnspB, R88, gsb0 ;  /* 0x4020000418587df0 */ /* 0x000fe20008001858 */
[----:B------:R-:W3:Y:S01]  /*5050*/  MUFU.EX2 R62, R62 ;  /* 0x0000003e003e7308 */ /* 0x000ee20000000800 */
[----:B-1----:R-:W-:Y:S01]  /*5060*/  @!P2 FMUL R59, R59, R59 ;  /* 0x0000003b3b3ba220 */ /* 0x002fe20000400000 */
[----:B------:R-:W-:Y:S01]  /*5070*/  FSETP.GEU.AND P2, PT, R67, -126, PT ;  /* 0xc2fc00004300780b */ /* 0x000fe20003f4e000 */
[----:B------:R-:W-:Y:S01]  /*5080*/  FADD R43, R40, R43 ;  /* 0x0000002b282b7221 */ /* 0x000fe20000000000 */
[----:B------:R-:W-:Y:S01]  /*5090*/  @!P4 FMUL R61, R61, 0.5 ;  /* 0x3f0000003d3dc820 */ /* 0x000fe20000400000 */
[----:B------:R-:W-:Y:S02]  /*50a0*/  FADD R45, R42, R45 ;  /* 0x0000002d2a2d7221 */ /* 0x000fe40000000000 */
[----:B------:R-:W-:Y:S01]  /*50b0*/  @!P6 FMUL R63, R63, 0.5 ;  /* 0x3f0000003f3fe820 */ /* 0x000fe20000400000 */
[----:B------:R-:W-:Y:S01]  /*50c0*/  FADD R43, R43, R44 ;  /* 0x0000002c2b2b7221 */ /* 0x000fe20000000000 */
[----:B--2---:R-:W-:Y:S01]  /*50d0*/  @!P5 FMUL R64, R64, R64 ;  /* 0x000000404040d220 */ /* 0x004fe20000400000 */
[----:B------:R-:W1:Y:S01]  /*50e0*/  MUFU.EX2 R61, R61 ;  /* 0x0000003d003d7308 */ /* 0x000e620000000800 */
[----:B------:R-:W-:-:S04]  /*50f0*/  FADD R48, R45, R48 ;  /* 0x000000302d307221 */ /* 0x000fc80000000000 */
[----:B------:R-:W-:Y:S01]  /*5100*/  @!P2 FMUL R67, R67, 0.5 ;  /* 0x3f0000004343a820 */ /* 0x000fe20000400000 */
[----:B---3--:R-:W-:Y:S02]  /*5110*/  @!P3 FMUL R62, R62, R62 ;  /* 0x0000003e3e3eb220 */ /* 0x008fe40000400000 */
[----:B------:R-:W2:Y:S01]  /*5120*/  MUFU.EX2 R63, R63 ;  /* 0x0000003f003f7308 */ /* 0x000ea20000000800 */
[----:B------:R-:W-:-:S07]  /*5130*/  FSETP.GEU.AND P3, PT, R66, -126, PT ;  /* 0xc2fc00004200780b */ /* 0x000fce0003f6e000 */
[----:B------:R-:W3:Y:S01]  /*5140*/  MUFU.EX2 R68, R67 ;  /* 0x0000004300447308 */ /* 0x000ee20000000800 */
[----:B-1----:R-:W-:Y:S01]  /*5150*/  @!P4 FMUL R61, R61, R61 ;  /* 0x0000003d3d3dc220 */ /* 0x002fe20000400000 */
[----:B------:R-:W-:-:S04]  /*5160*/  FSETP.GEU.AND P4, PT, R65, -126, PT ;  /* 0xc2fc00004100780b */ /* 0x000fc80003f8e000 */
[----:B------:R-:W-:Y:S01]  /*5170*/  @!P3 FMUL R66, R66, 0.5 ;  /* 0x3f0000004242b820 */ /* 0x000fe20000400000 */
[----:B--2---:R-:W-:-:S05]  /*5180*/  @!P6 FMUL R63, R63, R63 ;  /* 0x0000003f3f3fe220 */ /* 0x004fca0000400000 */
[----:B------:R-:W1:Y:S01]  /*5190*/  MUFU.EX2 R66, R66 ;  /* 0x0000004200427308 */ /* 0x000e620000000800 */
[----:B------:R-:W-:Y:S02]  /*51a0*/  WARPGROUP.DEPBAR.LE gsb0, 0x0 ;  /* 0x00008000000079c5 */ /* 0x000fe40000010000 */
[----:B------:R-:W-:Y:S01]  /*51b0*/  IADD3 R24, R18, 0x60, RZ ;  /* 0x0000006012187810 */ /* 0x000fe20007ffe0ff */
[----:B------:R-:W-:Y:S01]  /*51c0*/  @!P4 FMUL R65, R65, 0.5 ;  /* 0x3f0000004141c820 */ /* 0x000fe20000400000 */
[----:B------:R-:W-:Y:S01]  /*51d0*/  MOV R25, 0xc0000010 ;  /* 0xc000001000197802 */ /* 0x000fe20000000f00 */
[----:B---3--:R-:W-:Y:S01]  /*51e0*/  @!P2 FMUL R68, R68, R68 ;  /* 0x000000444444a220 */ /* 0x008fe20000400000 */
[----:B------:R-:W-:Y:S02]  /*51f0*/  R2UR UR6, R24 ;  /* 0x00000000180672ca */ /* 0x000fe400000e0000 */
[----:B------:R-:W-:Y:S01]  /*5200*/  R2UR UR7, R25 ;  /* 0x00000000190772ca */ /* 0x000fe200000e0000 */
[----:B------:R-:W2:Y:S01]  /*5210*/  MUFU.EX2 R65, R65 ;  /* 0x0000004100417308 */ /* 0x000ea20000000800 */
[----:B------:R-:W-:Y:S01]  /*5220*/  F2FP.BF16.F32.PACK_AB R24, R47, R46 ;  /* 0x0000002e2f18723e */ /* 0x000fe200000010ff */
[----:B------:R-:W-:Y:S01]  /*5230*/  FADD R46, R43, R46 ;  /* 0x0000002e2b2e7221 */ /* 0x000fe20000000000 */
[----:B------:R-:W-:Y:S01]  /*5240*/  F2FP.BF16.F32.PACK_AB R25, R50, R19 ;  /* 0x000000133219723e */ /* 0x000fe200000010ff */
[----:B------:R-:W-:Y:S01]  /*5250*/  FADD R19, R48, R19 ;  /* 0x0000001330137221 */ /* 0x000fe20000000000 */
[----:B------:R-:W-:Y:S01]  /*5260*/  F2FP.BF16.F32.PACK_AB R26, R49, R52 ;  /* 0x00000034311a723e */ /* 0x000fe200000010ff */
[----:B-1----:R-:W-:Y:S01]  /*5270*/  @!P3 FMUL R66, R66, R66 ;  /* 0x000000424242b220 */ /* 0x002fe20000400000 */
[----:B------:R-:W-:Y:S01]  /*5280*/  F2FP.BF16.F32.PACK_AB R27, R51, R54 ;  /* 0x00000036331b723e */ /* 0x000fe200000010ff */
[----:B------:R-:W-:Y:S01]  /*5290*/  FADD R47, R46, R47 ;  /* 0x0000002f2e2f7221 */ /* 0x000fe20000000000 */
[----:B------:R-:W-:Y:S01]  /*52a0*/  FSETP.GEU.AND P2, PT, R72, -126, PT ;  /* 0xc2fc00004800780b */ /* 0x000fe20003f4e000 */
[----:B------:R-:W-:Y:S01]  /*52b0*/  FADD R19, R19, R50 ;  /* 0x0000003213137221 */ /* 0x000fe20000000000 */
[----:B------:R-:W-:Y:S01]  /*52c0*/  WARPGROUP.ARRIVE ;  /* 0x00000000000079c5 */ /* 0x000fe20000000000 */
[----:B------:R-:W-:Y:S01]  /*52d0*/  FSETP.GEU.AND P3, PT, R73, -126, PT ;  /* 0xc2fc00004900780b */ /* 0x000fe20003f6e000 */
[----:B------:R-:W-:Y:S01]  /*52e0*/  FADD R52, R47, R52 ;  /* 0x000000342f347221 */ /* 0x000fe20000000000 */
[----:B------:R-:W-:Y:S01]  /*52f0*/  FADD R54, R19, R54 ;  /* 0x0000003613367221 */ /* 0x000fe20000000000 */
[----:B------:R-:W-:-:S02]  /*5300*/  MOV R19, 0xc0000010 ;  /* 0xc000001000137802 */ /* 0x000fc40000000f00 */
[----:B------:R-:W-:Y:S01]  /*5310*/  HGMMA.64x16x16.F32.BF16 R88, R24, gdesc[UR4].tnspB, R88, gsb0 ;  /* 0x4020000418587df0 */ /* 0x000fe20008001858 */
[----:B--2---:R-:W-:Y:S01]  /*5320*/  @!P4 FMUL R65, R65, R65 ;  /* 0x000000414141c220 */ /* 0x004fe20000400000 */
[----:B------:R-:W-:Y:S01]  /*5330*/  FSETP.GEU.AND P4, PT, R74, -126, PT ;  /* 0xc2fc00004a00780b */ /* 0x000fe20003f8e000 */
[----:B------:R-:W-:Y:S01]  /*5340*/  FADD R52, R52, R49 ;  /* 0x0000003134347221 */ /* 0x000fe20000000000 */
[----:B------:R-:W-:Y:S01]  /*5350*/  FADD R54, R54, R51 ;  /* 0x0000003336367221 */ /* 0x000fe20000000000 */
[----:B------:R-:W-:-:S03]  /*5360*/  @!P2 FMUL R72, R72, 0.5 ;  /* 0x3f0000004848a820 */ /* 0x000fc60000400000 */
[----:B------:R-:W-:Y:S01]  /*5370*/  @!P3 FMUL R73, R73, 0.5 ;  /* 0x3f0000004949b820 */ /* 0x000fe20000400000 */
[----:B------:R-:W1:Y:S06]  /*5380*/  MUFU.EX2 R22, R72 ;  /* 0x0000004800167308 */ /* 0x000e6c0000000800 */
[----:B------:R-:W-:Y:S02]  /*5390*/  @!P4 FMUL R74, R74, 0.5 ;  /* 0x3f0000004a4ac820 */ /* 0x000fe40000400000 */
[----:B------:R-:W2:Y:S08]  /*53a0*/  MUFU.EX2 R23, R73 ;  /* 0x0000004900177308 */ /* 0x000eb00000000800 */
[----:B------:R-:W3:Y:S01]  /*53b0*/  MUFU.EX2 R28, R74 ;  /* 0x0000004a001c7308 */ /* 0x000ee20000000800 */
[----:B-1----:R-:W-:Y:S01]  /*53c0*/  @!P2 FMUL R22, R22, R22 ;  /* 0x000000161616a220 */ /* 0x002fe20000400000 */
[----:B------:R-:W-:Y:S01]  /*53d0*/  FSETP.GEU.AND P2, PT, R29, -126, PT ;  /* 0xc2fc00001d00780b */ /* 0x000fe20003f4e000 */
[----:B--2---:R-:W-:Y:S01]  /*53e0*/  @!P3 FMUL R23, R23, R23 ;  /* 0x000000171717b220 */ /* 0x004fe20000400000 */
[----:B------:R-:W-:-:S11]  /*53f0*/  FSETP.GEU.AND P3, PT, R30, -126, PT ;  /* 0xc2fc00001e00780b */ /* 0x000fd60003f6e000 */
[----:B------:R-:W-:Y:S01]  /*5400*/  @!P2 FMUL R29, R29, 0.5 ;  /* 0x3f0000001d1da820 */ /* 0x000fe20000400000 */
[----:B------:R-:W-:Y:S02]  /*5410*/  WARPGROUP.DEPBAR.LE gsb0, 0x0 ;  /* 0x00008000000079c5 */ /* 0x000fe40000010000 */
[--C-:B------:R-:W-:Y:S01]  /*5420*/  FFMA R26, R70, UR15, -R14.reuse ;  /* 0x0000000f461a7c23 */ /* 0x100fe2000800080e */
[----:B------:R-:W-:Y:S01]  /*5430*/  VIADD R24, R18, 0x80 ;  /* 0x0000008012187836 */ /* 0x000fe20000000000 */
[----:B------:R-:W-:Y:S01]  /*5440*/  MOV R25, 0xc0000010 ;  /* 0xc000001000197802 */ /* 0x000fe20000000f00 */
[--C-:B------:R-:W-:Y:S01]  /*5450*/  FFMA R70, R71, UR15, -R14.reuse ;  /* 0x0000000f47467c23 */ /* 0x100fe2000800080e */
[----:B------:R-:W-:Y:S01]  /*5460*/  F2FP.BF16.F32.PACK_AB R27, R62, R59 ;  /* 0x0000003b3e1b723e */ /* 0x000fe200000010ff */
[----:B---3--:R-:W-:Y:S01]  /*5470*/  @!P4 FMUL R28, R28, R28 ;  /* 0x0000001c1c1cc220 */ /* 0x008fe20000400000 */
[----:B------:R-:W-:Y:S01]  /*5480*/  FSETP.GEU.AND P5, PT, R26, -126, PT ;  /* 0xc2fc00001a00780b */ /* 0x000fe20003fae000 */
[----:B------:R-:W1:Y:S01]  /*5490*/  MUFU.EX2 R29, R29 ;  /* 0x0000001d001d7308 */ /* 0x000e620000000800 */
[----:B------:R-:W-:Y:S01]  /*54a0*/  R2UR UR6, R24 ;  /* 0x00000000180672ca */ /* 0x000fe200000e0000 */
[----:B------:R-:W-:Y:S01]  /*54b0*/  @!P3 FMUL R30, R30, 0.5 ;  /* 0x3f0000001e1eb820 */ /* 0x000fe20000400000 */
[----:B------:R-:W-:Y:S01]  /*54c0*/  R2UR UR7, R25 ;  /* 0x00000000190772ca */ /* 0x000fe200000e0000 */
[----:B------:R-:W-:Y:S01]  /*54d0*/  FFMA R14, R87, UR15, -R14 ;  /* 0x0000000f570e7c23 */ /* 0x000fe2000800080e */
[----:B------:R-:W-:Y:S01]  /*54e0*/  F2FP.BF16.F32.PACK_AB R24, R56, R53 ;  /* 0x000000353818723e */ /* 0x000fe200000010ff */
[----:B------:R-:W-:Y:S01]  /*54f0*/  FADD R53, R52, R53 ;  /* 0x0000003534357221 */ /* 0x000fe20000000000 */
[----:B------:R-:W-:Y:S01]  /*5500*/  F2FP.BF16.F32.PACK_AB R25, R58, R55 ;  /* 0x000000373a19723e */ /* 0x000fe200000010ff */
[----:B------:R-:W2:Y:S01]  /*5510*/  MUFU.EX2 R30, R30 ;  /* 0x0000001e001e7308 */ /* 0x000ea20000000800 */
[----:B------:R-:W-:Y:S01]  /*5520*/  FSETP.GEU.AND P6, PT, R70, -126, PT ;  /* 0xc2fc00004600780b */ /* 0x000fe20003fce000 */
[----:B------:R-:W-:Y:S01]  /*5530*/  FADD R55, R54, R55 ;  /* 0x0000003736377221 */ /* 0x000fe20000000000 */
[----:B------:R-:W-:Y:S01]  /*5540*/  FSETP.GEU.AND P4, PT, R31, -126, PT ;  /* 0xc2fc00001f00780b */ /* 0x000fe20003f8e000 */
[----:B------:R-:W-:Y:S01]  /*5550*/  @!P5 FMUL R26, R26, 0.5 ;  /* 0x3f0000001a1ad820 */ /* 0x000fe20000400000 */
[----:B------:R-:W-:Y:S01]  /*5560*/  FADD R56, R53, R56 ;  /* 0x0000003835387221 */ /* 0x000fe20000000000 */
[----:B------:R-:W-:-:S02]  /*5570*/  FADD R58, R55, R58 ;  /* 0x0000003a373a7221 */ /* 0x000fc40000000000 */
[----:B------:R3:W4:Y:S01]  /*5580*/  MUFU.EX2 R67, R26 ;  /* 0x0000001a00437308 */ /* 0x0007220000000800 */
[----:B-1----:R-:W-:Y:S01]  /*5590*/  @!P2 FMUL R29, R29, R29 ;  /* 0x0000001d1d1da220 */ /* 0x002fe20000400000 */
[----:B------:R-:W-:Y:S01]  /*55a0*/  FSETP.GEU.AND P2, PT, R82, -126, PT ;  /* 0xc2fc00005200780b */ /* 0x000fe20003f4e000 */
[----:B------:R-:W-:-:S03]  /*55b0*/  FADD R59, R58, R59 ;  /* 0x0000003b3a3b7221 */ /* 0x000fc60000000000 */
[----:B------:R-:W-:Y:S01]  /*55c0*/  @!P6 FMUL R70, R70, 0.5 ;  /* 0x3f0000004646e820 */ /* 0x000fe20000400000 */
[----:B------:R-:W-:Y:S01]  /*55d0*/  FADD R62, R59, R62 ;  /* 0x0000003e3b3e7221 */ /* 0x000fe20000000000 */
[----:B------:R-:W-:Y:S01]  /*55e0*/  @!P4 FMUL R31, R31, 0.5 ;  /* 0x3f0000001f1fc820 */ /* 0x000fe20000400000 */
[----:B---3--:R-:W-:Y:S01]  /*55f0*/  F2FP.BF16.F32.PACK_AB R26, R60, R57 ;  /* 0x000000393c1a723e */ /* 0x008fe200000010ff */
[----:B--2---:R-:W-:Y:S01]  /*5600*/  @!P3 FMUL R30, R30, R30 ;  /* 0x0000001e1e1eb220 */ /* 0x004fe20000400000 */
[----:B------:R-:W-:Y:S01]  /*5610*/  FSETP.GEU.AND P3, PT, R83, -126, PT ;  /* 0xc2fc00005300780b */ /* 0x000fe20003f6e000 */
[----:B------:R-:W1:Y:S01]  /*5620*/  MUFU.EX2 R70, R70 ;  /* 0x0000004600467308 */ /* 0x000e620000000800 */
[----:B------:R-:W-:Y:S01]  /*5630*/  WARPGROUP.ARRIVE ;  /* 0x00000000000079c5 */ /* 0x000fe20000000000 */
[----:B------:R-:W-:Y:S01]  /*5640*/  FADD R57, R56, R57 ;  /* 0x0000003938397221 */ /* 0x000fe20000000000 */
[----:B------:R-:W-:Y:S01]  /*5650*/  @!P2 FMUL R82, R82, 0.5 ;  /* 0x3f0000005252a820 */ /* 0x000fe20000400000 */
[----:B----4-:R-:W-:Y:S01]  /*5660*/  @!P5 FMUL R67, R67, R67 ;  /* 0x000000434343d220 */ /* 0x010fe20000400000 */
[----:B------:R-:W-:-:S02]  /*5670*/  FSETP.GEU.AND P5, PT, R75, -126, PT ;  /* 0xc2fc00004b00780b */ /* 0x000fc40003fae000 */
[----:B------:R-:W-:Y:S01]  /*5680*/  HGMMA.64x16x16.F32.BF16 R88, R24, gdesc[UR4].tnspB, R88, gsb0 ;  /* 0x4020000418587df0 */ /* 0x000fe20008001858 */
[----:B------:R-:W-:Y:S01]  /*5690*/  R2UR UR6, R20 ;  /* 0x00000000140672ca */ /* 0x000fe200000e0000 */
[----:B------:R-:W2:Y:S01]  /*56a0*/  MUFU.EX2 R31, R31 ;  /* 0x0000001f001f7308 */ /* 0x000ea20000000800 */
[----:B------:R-:W-:Y:S01]  /*56b0*/  R2UR UR7, R21 ;  /* 0x00000000150772ca */ /* 0x000fe200000e0000 */
[----:B------:R-:W-:Y:S01]  /*56c0*/  FADD R60, R57, R60 ;  /* 0x0000003c393c7221 */ /* 0x000fe20000000000 */
[----:B------:R-:W-:Y:S01]  /*56d0*/  @!P3 FMUL R83, R83, 0.5 ;  /* 0x3f0000005353b820 */ /* 0x000fe20000400000 */
[----:B-1----:R-:W-:Y:S01]  /*56e0*/  @!P6 FMUL R70, R70, R70 ;  /* 0x000000464646e220 */ /* 0x002fe20000400000 */
[----:B------:R-:W-:-:S04]  /*56f0*/  FSETP.GEU.AND P6, PT, R76, -126, PT ;  /* 0xc2fc00004c00780b */ /* 0x000fc80003fce000 */
[----:B------:R-:W-:Y:S01]  /*5700*/  @!P5 FMUL R75, R75, 0.5 ;  /* 0x3f0000004b4bd820 */ /* 0x000fe20000400000 */
[----:B------:R-:W1:Y:S01]  /*5710*/  MUFU.EX2 R35, R82 ;  /* 0x0000005200237308 */ /* 0x000e620000000800 */
[----:B--2---:R-:W-:Y:S01]  /*5720*/  @!P4 FMUL R31, R31, R31 ;  /* 0x0000001f1f1fc220 */ /* 0x004fe20000400000 */
[----:B------:R-:W-:-:S06]  /*5730*/  FSETP.GEU.AND P4, PT, R84, -126, PT ;  /* 0xc2fc00005400780b */ /* 0x000fcc0003f8e000 */
[----:B------:R-:W2:Y:S01]  /*5740*/  MUFU.EX2 R21, R75 ;  /* 0x0000004b00157308 */ /* 0x000ea20000000800 */
[----:B------:R-:W-:-:S07]  /*5750*/  @!P6 FMUL R76, R76, 0.5 ;  /* 0x3f0000004c4ce820 */ /* 0x000fce0000400000 */
[----:B------:R-:W3:Y:S01]  /*5760*/  MUFU.EX2 R20, R76 ;  /* 0x0000004c00147308 */ /* 0x000ee20000000800 */
[----:B-1----:R-:W-:Y:S01]  /*5770*/  @!P2 FMUL R35, R35, R35 ;  /* 0x000000232323a220 */ /* 0x002fe20000400000 */
[----:B------:R-:W-:Y:S01]  /*5780*/  FSETP.GEU.AND P2, PT, R14, -126, PT ;  /* 0xc2fc00000e00780b */ /* 0x000fe20003f4e000 */
[----:B------:R-:W-:-:S05]  /*5790*/  @!P4 FMUL R84, R84, 0.5 ;  /* 0x3f0000005454c820 */ /* 0x000fca0000400000 */
[----:B------:R-:W1:Y:S01]  /*57a0*/  MUFU.EX2 R83, R83 ;  /* 0x0000005300537308 */ /* 0x000e620000000800 */
[----:B--2---:R-:W-:Y:S01]  /*57b0*/  @!P5 FMUL R21, R21, R21 ;  /* 0x000000151515d220 */ /* 0x004fe20000400000 */
[----:B------:R-:W-:Y:S01]  /*57c0*/  FSETP.GEU.AND P5, PT, R32, -126, PT ;  /* 0xc2fc00002000780b */ /* 0x000fe20003fae000 */
[----:B------:R-:W-:Y:S02]  /*57d0*/  WARPGROUP.DEPBAR.LE gsb0, 0x0 ;  /* 0x00008000000079c5 */ /* 0x000fe40000010000 */
[----:B------:R-:W-:Y:S02]  /*57e0*/  F2FP.BF16.F32.PACK_AB R24, R64, R61 ;  /* 0x0000003d4018723e */ /* 0x000fe400000010ff */
[----:B------:R-:W-:Y:S01]  /*57f0*/  @!P2 FMUL R14, R14, 0.5 ;  /* 0x3f0000000e0ea820 */ /* 0x000fe20000400000 */
[----:B------:R-:W-:Y:S01]  /*5800*/  F2FP.BF16.F32.PACK_AB R25, R68, R63 ;  /* 0x0000003f4419723e */ /* 0x000fe200000010ff */
[----:B---3--:R-:W-:Y:S01]  /*5810*/  @!P6 FMUL R20, R20, R20 ;  /* 0x000000141414e220 */ /* 0x008fe20000400000 */
[----:B------:R-:W-:Y:S01]  /*5820*/  F2FP.BF16.F32.PACK_AB R26, R65, R66 ;  /* 0x00000042411a723e */ /* 0x000fe200000010ff */
[----:B------:R-:W2:Y:S01]  /*5830*/  MUFU.EX2 R17, R84 ;  /* 0x0000005400117308 */ /* 0x000ea20000000800 */
[----:B------:R-:W-:Y:S01]  /*5840*/  F2FP.BF16.F32.PACK_AB R27, R70, R67 ;  /* 0x00000043461b723e */ /* 0x000fe200000010ff */
[----:B------:R-:W-:Y:S01]  /*5850*/  FADD R61, R60, R61 ;  /* 0x0000003d3c3d7221 */ /* 0x000fe20000000000 */
[----:B------:R-:W-:Y:S01]  /*5860*/  FSETP.GEU.AND P6, PT, R33, -126, PT ;  /* 0xc2fc00002100780b */ /* 0x000fe20003fce000 */
[----:B------:R-:W-:Y:S01]  /*5870*/  @!P5 FMUL R32, R32, 0.5 ;  /* 0x3f0000002020d820 */ /* 0x000fe20000400000 */
[----:B------:R-:W-:Y:S01]  /*5880*/  WARPGROUP.ARRIVE ;  /* 0x00000000000079c5 */ /* 0x000fe20000000000 */
[----:B-1----:R-:W-:Y:S01]  /*5890*/  @!P3 FMUL R83, R83, R83 ;  /* 0x000000535353b220 */ /* 0x002fe20000400000 */
[----:B------:R-:W-:Y:S01]  /*58a0*/  FADD R63, R62, R63 ;  /* 0x0000003f3e3f7221 */ /* 0x000fe20000000000 */
[----:B------:R-:W1:Y:S01]  /*58b0*/  MUFU.EX2 R14, R14 ;  /* 0x0000000e000e7308 */ /* 0x000e620000000800 */
[----:B------:R-:W-:-:S02]  /*58c0*/  FADD R61, R61, R64 ;  /* 0x000000403d3d7221 */ /* 0x000fc40000000000 */
[----:B------:R-:W-:Y:S01]  /*58d0*/  HGMMA.64x16x16.F32.BF16 R88, R24, gdesc[UR4].tnspB, R88, gsb0 ;  /* 0x4020000418587df0 */ /* 0x000fe20008001858 */
[----:B------:R-:W-:Y:S01]  /*58e0*/  FADD R68, R63, R68 ;  /* 0x000000443f447221 */ /* 0x000fe20000000000 */
[----:B------:R-:W-:-:S03]  /*58f0*/  FADD R66, R61, R66 ;  /* 0x000000423d427221 */ /* 0x000fc60000000000 */
[----:B------:R-:W-:Y:S01]  /*5900*/  @!P6 FMUL R33, R33, 0.5 ;  /* 0x3f0000002121e820 */ /* 0x000fe20000400000 */
[----:B------:R-:W3:Y:S01]  /*5910*/  MUFU.EX2 R32, R32 ;  /* 0x0000002000207308 */ /* 0x000ee20000000800 */
[----:B--2---:R-:W-:Y:S01]  /*5920*/  @!P4 FMUL R17, R17, R17 ;  /* 0x000000111111c220 */ /* 0x004fe20000400000 */
[----:B------:R-:W-:Y:S01]  /*5930*/  FADD R67, R68, R67 ;  /* 0x0000004344437221 */ /* 0x000fe20000000000 */
[----:B------:R-:W-:-:S03]  /*5940*/  FADD R65, R66, R65 ;  /* 0x0000004142417221 */ /* 0x000fc60000000000 */
[----:B------:R-:W-:Y:S02]  /*5950*/  FADD R67, R67, R70 ;  /* 0x0000004643437221 */ /* 0x000fe40000000000 */
[----:B------:R-:W2:Y:S01]  /*5960*/  MUFU.EX2 R33, R33 ;  /* 0x0000002100217308 */ /* 0x000ea20000000800 */
[----:B-1----:R-:W-:Y:S01]  /*5970*/  @!P2 FMUL R14, R14, R14 ;  /* 0x0000000e0e0ea220 */ /* 0x002fe20000400000 */
[----:B------:R-:W-:Y:S01]  /*5980*/  ISETP.NE.AND P2, PT, R10, 0x4, PT ;  /* 0x000000040a00780c */ /* 0x000fe20003f45270 */
[----:B---3--:R-:W-:Y:S01]  /*5990*/  @!P5 FMUL R32, R32, R32 ;  /* 0x000000202020d220 */ /* 0x008fe20000400000 */
[----:B------:R-:W-:Y:S01]  /*59a0*/  FSETP.GEU.AND P5, PT, R85, -126, PT ;  /* 0xc2fc00005500780b */ /* 0x000fe20003fae000 */
[----:B--2---:R-:W-:Y:S01]  /*59b0*/  @!P6 FMUL R33, R33, R33 ;  /* 0x000000212121e220 */ /* 0x004fe20000400000 */
[----:B------:R-:W-:-:S11]  /*59c0*/  FSETP.GEU.AND P6, PT, R86, -126, PT ;  /* 0xc2fc00005600780b */ /* 0x000fd60003fce000 */
[----:B------:R-:W-:Y:S01]  /*59d0*/  @!P5 FMUL R85, R85, 0.5 ;  /* 0x3f0000005555d820 */ /* 0x000fe20000400000 */
[----:B------:R-:W-:Y:S02]  /*59e0*/  WARPGROUP.DEPBAR.LE gsb0, 0x0 ;  /* 0x00008000000079c5 */ /* 0x000fe40000010000 */
[----:B------:R-:W-:Y:S01]  /*59f0*/  IADD3 R24, R18, 0xc0, RZ ;  /* 0x000000c012187810 */ /* 0x000fe20007ffe0ff */
[----:B------:R-:W-:Y:S01]  /*5a00*/  @!P6 FMUL R86, R86, 0.5 ;  /* 0x3f0000005656e820 */ /* 0x000fe20000400000 */
[----:B------:R-:W-:Y:S01]  /*5a10*/  MOV R25, 0xc0000010 ;  /* 0xc000001000197802 */ /* 0x000fe20000000f00 */
[----:B------:R-:W1:Y:S01]  /*5a20*/  MUFU.EX2 R85, R85 ;  /* 0x0000005500557308 */ /* 0x000e620000000800 */
[----:B------:R-:W-:Y:S01]  /*5a30*/  R2UR UR6, R24 ;  /* 0x00000000180672ca */ /* 0x000fe200000e0000 */
[----:B------:R-:W-:Y:S01]  /*5a40*/  VIADD R18, R18, 0xe0 ;  /* 0x000000e012127836 */ /* 0x000fe20000000000 */
[----:B------:R-:W-:Y:S02]  /*5a50*/  R2UR UR7, R25 ;  /* 0x00000000190772ca */ /* 0x000fe400000e0000 */
[----:B------:R-:W-:Y:S01]  /*5a60*/  F2FP.BF16.F32.PACK_AB R24, R23, R22 ;  /* 0x000000161718723e */ /* 0x000fe200000010ff */
[----:B------:R-:W-:Y:S01]  /*5a70*/  FADD R22, R65, R22 ;  /* 0x0000001641167221 */ /* 0x000fe20000000000 */
[----:B------:R-:W-:Y:S01]  /*5a80*/  F2FP.BF16.F32.PACK_AB R25, R21, R28 ;  /* 0x0000001c1519723e */ /* 0x000fe200000010ff */
[----:B------:R-:W2:Y:S01]  /*5a90*/  MUFU.EX2 R37, R86 ;  /* 0x0000005600257308 */ /* 0x000ea20000000800 */
[----:B------:R-:W-:Y:S01]  /*5aa0*/  F2FP.BF16.F32.PACK_AB R26, R29, R20 ;  /* 0x000000141d1a723e */ /* 0x000fe200000010ff */
[----:B------:R-:W-:Y:S01]  /*5ab0*/  FADD R28, R67, R28 ;  /* 0x0000001c431c7221 */ /* 0x000fe20000000000 */
[----:B------:R-:W-:Y:S01]  /*5ac0*/  F2FP.BF16.F32.PACK_AB R27, R31, R30 ;  /* 0x0000001e1f1b723e */ /* 0x000fe200000010ff */
[----:B------:R-:W-:-:S02]  /*5ad0*/  FADD R23, R22, R23 ;  /* 0x0000001716177221 */ /* 0x000fc40000000000 */
[----:B------:R-:W-:Y:S01]  /*5ae0*/  FADD R21, R28, R21 ;  /* 0x000000151c157221 */ /* 0x000fe20000000000 */
[----:B------:R-:W-:Y:S01]  /*5af0*/  WARPGROUP.ARRIVE ;  /* 0x00000000000079c5 */ /* 0x000fe20000000000 */
[----:B------:R-:W-:Y:S01]  /*5b00*/  FADD R20, R23, R20 ;  /* 0x0000001417147221 */ /* 0x000fe20000000000 */
[----:B-1----:R-:W-:Y:S01]  /*5b10*/  @!P5 FMUL R85, R85, R85 ;  /* 0x000000555555d220 */ /* 0x002fe20000400000 */
[----:B------:R-:W-:Y:S02]  /*5b20*/  FADD R30, R21, R30 ;  /* 0x0000001e151e7221 */ /* 0x000fe40000000000 */
[----:B------:R-:W-:Y:S01]  /*5b30*/  FADD R29, R20, R29 ;  /* 0x0000001d141d7221 */ /* 0x000fe20000000000 */
[----:B------:R-:W-:Y:S01]  /*5b40*/  HGMMA.64x16x16.F32.BF16 R88, R24, gdesc[UR4].tnspB, R88, gsb0 ;  /* 0x4020000418587df0 */ /* 0x000fe20008001858 */
[----:B------:R-:W-:Y:S01]  /*5b50*/  R2UR UR6, R18 ;  /* 0x00000000120672ca */ /* 0x000fe200000e0000 */
[----:B------:R-:W-:Y:S01]  /*5b60*/  FADD R30, R30, R31 ;  /* 0x0000001f1e1e7221 */ /* 0x000fe20000000000 */
[----:B------:R-:W-:Y:S01]  /*5b70*/  R2UR UR7, R19 ;  /* 0x00000000130772ca */ /* 0x000fe200000e0000 */
[----:B--2---:R-:W-:Y:S01]  /*5b80*/  @!P6 FMUL R37, R37, R37 ;  /* 0x000000252525e220 */ /* 0x004fe20000400000 */
[----:B------:R-:W-:Y:S01]  /*5b90*/  SEL R18, R10, RZ, P2 ;  /* 0x000000ff0a127207 */ /* 0x000fe20001000000 */
[----:B------:R-:W-:-:S04]  /*5ba0*/  FADD R30, R30, R35 ;  /* 0x000000231e1e7221 */ /* 0x000fc80000000000 */
[----:B------:R-:W-:Y:S02]  /*5bb0*/  IMAD R10, R18, 0x8, R11 ;  /* 0x00000008120a7824 */ /* 0x000fe400078e020b */
[----:B------:R-:W-:-:S03]  /*5bc0*/  FADD R30, R30, R83 ;  /* 0x000000531e1e7221 */ /* 0x000fc60000000000 */
[----:B------:R-:W-:Y:S01]  /*5bd0*/  PRMT R10, RZ, 0x654, R10 ;  /* 0x00000654ff0a7816 */ /* 0x000fe2000000000a */
[----:B------:R-:W-:-:S04]  /*5be0*/  FADD R30, R30, R37 ;  /* 0x000000251e1e7221 */ /* 0x000fc80000000000 */
[----:B------:R-:W-:Y:S01]  /*5bf0*/  FADD R20, R30, R14 ;  /* 0x0000000e1e147221 */ /* 0x000fe20000000000 */
[----:B------:R-:W-:Y:S02]  /*5c00*/  WARPGROUP.DEPBAR.LE gsb0, 0x0 ;  /* 0x00008000000079c5 */ /* 0x000fe40000010000 */
[----:B------:R-:W-:Y:S01]  /*5c10*/  F2FP.BF16.F32.PACK_AB R24, R33, R32 ;  /* 0x000000202118723e */ /* 0x000fe200000010ff */
[----:B------:R-:W-:Y:S01]  /*5c20*/  FADD R32, R29, R32 ;  /* 0x000000201d207221 */ /* 0x000fe20000000000 */
[----:B------:R-:W-:Y:S02]  /*5c30*/  F2FP.BF16.F32.PACK_AB R25, R83, R35 ;  /* 0x000000235319723e */ /* 0x000fe400000010ff */
[----:B------:R-:W-:Y:S01]  /*5c40*/  F2FP.BF16.F32.PACK_AB R26, R85, R17 ;  /* 0x00000011551a723e */ /* 0x000fe200000010ff */
[----:B------:R-:W-:Y:S01]  /*5c50*/  FADD R32, R32, R33 ;  /* 0x0000002120207221 */ /* 0x000fe20000000000 */
[----:B------:R-:W-:-:S03]  /*5c60*/  F2FP.BF16.F32.PACK_AB R27, R14, R37 ;  /* 0x000000250e1b723e */ /* 0x000fc600000010ff */
[----:B------:R-:W-:Y:S01]  /*5c70*/  FADD R32, R32, R17 ;  /* 0x0000001120207221 */ /* 0x000fe20000000000 */
[----:B------:R-:W-:-:S03]  /*5c80*/  WARPGROUP.ARRIVE ;  /* 0x00000000000079c5 */ /* 0x000fc60000000000 */
[----:B------:R-:W-:-:S03]  /*5c90*/  FADD R21, R32, R85 ;  /* 0x0000005520157221 */ /* 0x000fc60000000000 */
[----:B------:R-:W-:Y:S03]  /*5ca0*/  HGMMA.64x16x16.F32.BF16 R88, R24, gdesc[UR4].tnspB, R88, gsb0 ;  /* 0x4020000418587df0 */ /* 0x000fe60008001858 */
[----:B------:R-:W-:Y:S02]  /*5cb0*/  WARPGROUP.DEPBAR.LE gsb0, 0x0 ;  /* 0x00008000000079c5 */ /* 0x000fe40000010000 */
[----:B------:R1:W-:Y:S01]  /*5cc0*/  SYNCS.ARRIVE.TRANS64.RED.A1T0 RZ, [R10+URZ], RZ ;  /* 0x000000ff0aff79a7 */ /* 0x0003e2000810043f */
[----:B------:R-:W-:Y:S05]  /*5cd0*/  @P1 BRA `(.L_x_32) ;  /* 0x0000000000981947 */ /* 0x000fea0003800000 */
[----:B------:R-:W-:Y:S01]  /*5ce0*/  ISETP.LT.OR P1, PT, R6, 0x1, !P0 ;  /* 0x000000010600780c */ /* 0x000fe20004721670 */
[----:B------:R-:W-:-:S12]  /*5cf0*/  BSSY B0, `(.L_x_33) ;  /* 0x0000023000007945 */ /* 0x000fd80003800000 */
[----:B------:R-:W-:Y:S05]  /*5d00*/  @P1 BRA `(.L_x_34) ;  /* 0x0000000000841947 */ /* 0x000fea0003800000 */
[----:B-1----:R-:W-:Y:S02]  /*5d10*/  LEA R10, R5, R2, 0x3 ;  /* 0x00000002050a7211 */ /* 0x002fe400078e18ff */
[----:B------:R-:W-:Y:S02]  /*5d20*/  SHF.L.U32 R17, R4, 0x1f, RZ ;  /* 0x0000001f04117819 */ /* 0x000fe400000006ff */
[----:B------:R-:W-:Y:S02]  /*5d30*/  ISETP.NE.AND P2, PT, R16, RZ, PT ;  /* 0x000000ff1000720c */ /* 0x000fe40003f45270 */
[----:B------:R-:W1:Y:S02]  /*5d40*/  SYNCS.PHASECHK.TRANS64.TRYWAIT P1, [R10+URZ+0x4820], R17 ;  /* 0x004820110a0075a7 */ /* 0x000e64000802017f */
[----:B-1----:R-:W-:Y:S09]  /*5d50*/  @!P1 BRA `(.L_x_35) ;  /* 0x0000001000d89947 */ /* 0x002ff20003800000 */
.L_x_68:
[----:B------:R-:W-:Y:S05]  /*5d60*/  @P2 BRA `(.L_x_36) ;  /* 0x0000000000142947 */ /* 0x000fea0003800000 */
[----:B------:R-:W-:Y:S02]  /*5d70*/  ISETP.NE.AND P1, PT, R12, RZ, PT ;  /* 0x000000ff0c00720c */ /* 0x000fe40003f25270 */
[----:B-1----:R-:W-:-:S04]  /*5d80*/  MOV R17, 0x1000 ;  /* 0x0000100000117802 */ /* 0x002fc80000000f00 */
[----:B------:R2:W-:Y:S07]  /*5d90*/  SYNCS.ARRIVE.TRANS64 RZ, [R10+URZ+0x4800], R17 ;  /* 0x004800110aff79a7 */ /* 0x0005ee000800003f */
[----:B------:R-:W-:Y:S05]  /*5da0*/  @!P1 BRA `(.L_x_36) ;  /* 0x0000000000049947 */ /* 0x000fea0003800000 */
[----:B------:R-:W-:Y:S01]  /*5db0*/  BPT.TRAP 0x1 ;  /* 0x000000040000795c */ /* 0x000fe20000300000 */
.L_x_36:
[----:B------:R-:W-:Y:S01]  /*5dc0*/  IMAD R14, R5, 0x1000, R2 ;  /* 0x00001000050e7824 */ /* 0x000fe200078e0202 */
[----:B------:R-:W-:Y:S01]  /*5dd0*/  R2UR UR11, R7 ;  /* 0x00000000070b72ca */ /* 0x000fe200000e0000 */
[----:B------:R-:W-:Y:S01]  /*5de0*/  UIADD3 UR6, UP0, UR18, 0x2f0, URZ ;  /* 0x000002f012067890 */ /* 0x000fe2000ff1e03f */
[----:B------:R-:W-:Y:S01]  /*5df0*/  R2UR UR9, R10 ;  /* 0x000000000a0972ca */ /* 0x000fe200000e0000 */
[----:B------:R-:W-:Y:S01]  /*5e00*/  UMOV UR20, 0x0 ;  /* 0x0000000000147882 */ /* 0x000fe20000000000 */
[----:B------:R-:W-:Y:S01]  /*5e10*/  R2UR UR8, R14 ;  /* 0x000000000e0872ca */ /* 0x000fe200000e0000 */
[----:B------:R-:W-:Y:S01]  /*5e20*/  UIADD3.X UR7, URZ, UR19, URZ, UP0, !UPT ;  /* 0x000000133f077290 */ /* 0x000fe200087fe43f */
[----:B------:R-:W-:Y:S01]  /*5e30*/  IADD3 R5, R5, 0x1, RZ ;  /* 0x0000000105057810 */ /* 0x000fe20007ffe0ff */
[----:B------:R-:W-:Y:S01]  /*5e40*/  UMOV UR21, 0x10000000 ;  /* 0x1000000000157882 */ /* 0x000fe20000000000 */
[----:B------:R-:W-:Y:S01]  /*5e50*/  UMOV UR10, URZ ;  /* 0x0000003f000a7c82 */ /* 0x000fe20008000000 */
[----:B------:R-:W-:Y:S01]  /*5e60*/  UMOV UR12, UR36 ;  /* 0x00000024000c7c82 */ /* 0x000fe20008000000 */
[----:B------:R-:W-:Y:S01]  /*5e70*/  UMOV UR13, UR37 ;  /* 0x00000025000d7c82 */ /* 0x000fe20008000000 */
[----:B------:R-:W-:-:S02]  /*5e80*/  ISETP.NE.AND P1, PT, R5, 0x4, PT ;  /* 0x000000040500780c */ /* 0x000fc40003f25270 */
[----:B------:R-:W-:Y:S01]  /*5e90*/  USHF.L.U32 UR11, UR11, 0x7, URZ ;  /* 0x000000070b0b7899 */ /* 0x000fe2000800063f */
[----:B------:R-:W-:Y:S01]  /*5ea0*/  IADD3 R7, R7, 0x1, RZ ;  /* 0x0000000107077810 */ /* 0x000fe20007ffe0ff */
[----:B------:R-:W-:Y:S01]  /*5eb0*/  UIADD3 UR9, UR9, 0x4800, URZ ;  /* 0x0000480009097890 */ /* 0x000fe2000fffe03f */
[----:B-12---:R-:W-:Y:S01]  /*5ec0*/  SEL R17, RZ, 0x1, P1 ;  /* 0x00000001ff117807 */ /* 0x006fe20000800000 */
[----:B------:R-:W-:Y:S01]  /*5ed0*/  UIADD3 UR8, UR8, 0x800, URZ ;  /* 0x0000080008087890 */ /* 0x000fe2000fffe03f */
[----:B------:R-:W-:Y:S02]  /*5ee0*/  SEL R5, R5, RZ, P1 ;  /* 0x000000ff05057207 */ /* 0x000fe40000800000 */
[----:B------:R-:W-:-:S06]  /*5ef0*/  LOP3.LUT R4, R4, R17, RZ, 0x3c, !PT ;  /* 0x0000001104047212 */ /* 0x000fcc00078e3cff */
[----:B------:R2:W-:Y:S02]  /*5f00*/  UTMALDG.4D [UR8], [UR6], desc[UR20] ;  /* 0x00001408060075b4 */ /* 0x0005e40008019000 */
[----:B--2---:R-:W-:Y:S01]  /*5f10*/  NOP ;  /* 0x0000000000007918 */ /* 0x004fe20000000000 */
.L_x_34:
[----:B------:R-:W-:Y:S05]  /*5f20*/  BSYNC B0 ;  /* 0x0000000000007941 */ /* 0x000fea0003800000 */
.L_x_33:
[----:B------:R-:W-:-:S07]  /*5f30*/  VIADD R6, R6, 0xffffffff ;  /* 0xffffffff06067836 */ /* 0x000fce0000000000 */
.L_x_32:
[C---:B------:R-:W-:Y:S01]  /*5f40*/  ISETP.GT.AND P3, PT, R13.reuse, 0x2, PT ;  /* 0x000000020d00780c */ /* 0x040fe20003f64270 */
[----:B------:R-:W-:Y:S01]  /*5f50*/  VIADD R13, R13, 0xffffffff ;  /* 0xffffffff0d0d7836 */ /* 0x000fe20000000000 */
[----:B------:R-:W-:Y:S02]  /*5f60*/  IADD3 R15, R15, 0x1, RZ ;  /* 0x000000010f0f7810 */ /* 0x000fe40007ffe0ff */
[----:B-1----:R-:W-:Y:S02]  /*5f70*/  IADD3 R10, R18, 0x1, RZ ;  /* 0x00000001120a7810 */ /* 0x002fe40007ffe0ff */
[----:B------:R-:W-:Y:S02]  /*5f80*/  ISETP.NE.AND P1, PT, R15, 0x4, PT ;  /* 0x000000040f00780c */ /* 0x000fe40003f25270 */
[----:B------:R-:W-:Y:S02]  /*5f90*/  ISETP.NE.AND P2, PT, R10, 0x4, PT ;  /* 0x000000040a00780c */ /* 0x000fe40003f45270 */
[----:B------:R-:W-:-:S02]  /*5fa0*/  SEL R14, RZ, 0x1, P1 ;  /* 0x00000001ff0e7807 */ /* 0x000fc40000800000 */
[----:B------:R-:W-:Y:S02]  /*5fb0*/  MOV R19, R0 ;  /* 0x0000000000137202 */ /* 0x000fe40000000f00 */
[----:B------:R-:W-:Y:S02]  /*5fc0*/  LOP3.LUT R3, R3, R14, RZ, 0x3c, !PT ;  /* 0x0000000e03037212 */ /* 0x000fe400078e3cff */
[----:B------:R-:W-:Y:S02]  /*5fd0*/  MOV R17, R9 ;  /* 0x0000000900117202 */ /* 0x000fe40000000f00 */
[----:B------:R-:W-:Y:S02]  /*5fe0*/  SEL R15, R15, RZ, P1 ;  /* 0x000000ff0f0f7207 */ /* 0x000fe40000800000 */
[----:B------:R-:W-:Y:S01]  /*5ff0*/  SEL R10, R10, RZ, P2 ;  /* 0x000000ff0a0a7207 */ /* 0x000fe20001000000 */
[----:B------:R-:W-:Y:S06]  /*6000*/  @P3 BRA `(.L_x_37) ;  /* 0xffffffd400303947 */ /* 0x000fec000383ffff */
.L_x_24:
[----:B------:R-:W-:Y:S05]  /*6010*/  WARPSYNC.ALL ;  /* 0x0000000000007948 */ /* 0x000fea0003800000 */
[----:B------:R-:W2:Y:S01]  /*6020*/  SHFL.BFLY PT, R4, R21, 0x1, 0x1f ;  /* 0x0c201f0015047f89 */ /* 0x000ea200000e0000 */
[----:B------:R-:W-:Y:S01]  /*6030*/  BSSY B0, `(.L_x_38) ;  /* 0x0000023000007945 */ /* 0x000fe20003800000 */
[----:B------:R-:W-:Y:S01]  /*6040*/  IMAD.MOV.U32 R11, RZ, RZ, 0x7f800000 ;  /* 0x7f800000ff0b7424 */ /* 0x000fe200078e00ff */
[----:B------:R-:W-:Y:S01]  /*6050*/  MOV R8, 0x3f800000 ;  /* 0x3f80000000087802 */ /* 0x000fe20000000f00 */
[----:B------:R-:W3:Y:S01]  /*6060*/  SHFL.BFLY PT, R3, R20, 0x1, 0x1f ;  /* 0x0c201f0014037f89 */ /* 0x000ee200000e0000 */
[----:B------:R-:W-:-:S02]  /*6070*/  IMAD.MOV.U32 R13, RZ, RZ, 0x7f800000 ;  /* 0x7f800000ff0d7424 */ /* 0x000fc400078e00ff */
[----:B--2---:R-:W-:Y:S01]  /*6080*/  FADD R4, R4, R21 ;  /* 0x0000001504047221 */ /* 0x004fe20000000000 */
[----:B---3--:R-:W-:-:S04]  /*6090*/  FADD R18, R3, R20 ;  /* 0x0000001403127221 */ /* 0x008fc80000000000 */
[----:B------:R-:W2:Y:S01]  /*60a0*/  SHFL.BFLY PT, R5, R4, 0x2, 0x1f ;  /* 0x0c401f0004057f89 */ /* 0x000ea200000e0000 */
[----:B------:R-:W-:-:S03]  /*60b0*/  MOV R3, 0x3f800000 ;  /* 0x3f80000000037802 */ /* 0x000fc60000000f00 */
[----:B------:R-:W3:Y:S01]  /*60c0*/  SHFL.BFLY PT, R19, R18, 0x2, 0x1f ;  /* 0x0c401f0012137f89 */ /* 0x000ee200000e0000 */
[C---:B--2---:R-:W-:Y:S01]  /*60d0*/  FSETP.NE.AND P0, PT, R4.reuse, -R5, PT ;  /* 0x800000050400720b */ /* 0x044fe20003f05000 */
[----:B------:R-:W-:Y:S01]  /*60e0*/  FADD R6, R4, R5 ;  /* 0x0000000504067221 */ /* 0x000fe20000000000 */
[----:B---3--:R-:W-:-:S11]  /*60f0*/  FADD R7, R18, R19 ;  /* 0x0000001312077221 */ /* 0x008fd60000000000 */
[----:B------:R-:W-:Y:S05]  /*6100*/  @!P0 BRA `(.L_x_39) ;  /* 0x0000000000548947 */ /* 0x000fea0003800000 */
[----:B------:R-:W-:Y:S01]  /*6110*/  IADD3 R3, R6, 0x1800000, RZ ;  /* 0x0180000006037810 */ /* 0x000fe20007ffe0ff */
[----:B------:R-:W-:Y:S03]  /*6120*/  BSSY B1, `(.L_x_40) ;  /* 0x000000c000017945 */ /* 0x000fe60003800000 */
[----:B------:R-:W-:-:S04]  /*6130*/  LOP3.LUT R3, R3, 0x7f800000, RZ, 0xc0, !PT ;  /* 0x7f80000003037812 */ /* 0x000fc800078ec0ff */
[----:B------:R-:W-:-:S13]  /*6140*/  ISETP.GT.U32.AND P0, PT, R3, 0x1ffffff, PT ;  /* 0x01ffffff0300780c */ /* 0x000fda0003f04070 */
[----:B------:R-:W-:Y:S05]  /*6150*/  @P0 BRA `(.L_x_41) ;  /* 0x0000000000100947 */ /* 0x000fea0003800000 */
[----:B------:R-:W-:Y:S02]  /*6160*/  MOV R4, R6 ;  /* 0x0000000600047202 */ /* 0x000fe40000000f00 */
[----:B------:R-:W-:-:S07]  /*6170*/  MOV R17, 0x6190 ;  /* 0x0000619000117802 */ /* 0x000fce0000000f00 */
[----:B-1----:R-:W-:Y:S05]  /*6180*/  CALL.REL.NOINC `($__internal_0_$__cuda_sm20_rcp_rn_f32_slowpath) ;  /* 0x0000000c00e07944 */ /* 0x002fea0003c00000 */
[----:B------:R-:W-:Y:S05]  /*6190*/  BRA `(.L_x_42) ;  /* 0x0000000000107947 */ /* 0x000fea0003800000 */
.L_x_41:
[----:B------:R-:W2:Y:S02]  /*61a0*/  MUFU.RCP R3, R6 ;  /* 0x0000000600037308 */ /* 0x000ea40000001000 */
[----:B--2---:R-:W-:-:S04]  /*61b0*/  FFMA R4, R6, R3, -1 ;  /* 0xbf80000006047423 */ /* 0x004fc80000000003 */
[----:B------:R-:W-:-:S04]  /*61c0*/  FADD.FTZ R4, -R4, -RZ ;  /* 0x800000ff04047221 */ /* 0x000fc80000010100 */
[----:B------:R-:W-:-:S07]  /*61d0*/  FFMA R3, R3, R4, R3 ;  /* 0x0000000403037223 */ /* 0x000fce0000000003 */
.L_x_42:
[----:B------:R-:W-:Y:S05]  /*61e0*/  BSYNC B1 ;  /* 0x0000000000017941 */ /* 0x000fea0003800000 */
.L_x_40:
[----:B------:R-:W-:Y:S01]  /*61f0*/  FSETP.GEU.AND P0, PT, |R6|, 1.175494350822287508e-38, PT ;  /* 0x008000000600780b */ /* 0x000fe20003f0e200 */
[----:B------:R-:W-:-:S12]  /*6200*/  ULDC UR6, c[0x0][0x600] ;  /* 0x0001800000067ab9 */ /* 0x000fd80000000800 */
[----:B------:R-:W-:-:S04]  /*6210*/  @!P0 FMUL R6, R6, 16777216 ;  /* 0x4b80000006068820 */ /* 0x000fc80000400000 */
[----:B------:R-:W2:Y:S02]  /*6220*/  MUFU.LG2 R4, R6 ;  /* 0x0000000600047308 */ /* 0x000ea40000000c00 */
[----:B--2---:R-:W-:-:S04]  /*6230*/  @!P0 FADD R4, R4, -24 ;  /* 0xc1c0000004048421 */ /* 0x004fc80000000000 */
[----:B------:R-:W-:-:S04]  /*6240*/  FMUL R13, R4, 0.69314718246459960938 ;  /* 0x3f317218040d7820 */ /* 0x000fc80000400000 */
[----:B------:R-:W-:-:S07]  /*6250*/  FFMA R13, R0, UR6, R13 ;  /* 0x00000006000d7c23 */ /* 0x000fce000800000d */
.L_x_39:
[----:B------:R-:W-:Y:S05]  /*6260*/  BSYNC B0 ;  /* 0x0000000000007941 */ /* 0x000fea0003800000 */
.L_x_38:
[----:B------:R-:W-:Y:S01]  /*6270*/  FSETP.NE.AND P0, PT, R18, -R19, PT ;  /* 0x800000131200720b */ /* 0x000fe20003f05000 */
[----:B------:R-:W-:Y:S01]  /*6280*/  ULDC UR4, c[0x0][0x608] ;  /* 0x0001820000047ab9 */ /* 0x000fe20000000800 */
[----:B------:R-:W-:Y:S01]  /*6290*/  BSSY B0, `(.L_x_43) ;  /* 0x000001d000007945 */ /* 0x000fe20003800000 */
[----:B------:R-:W-:-:S04]  /*62a0*/  FMUL R3, R3, UR4 ;  /* 0x0000000403037c20 */ /* 0x000fc80008400000 */
[-C--:B------:R-:W-:Y:S01]  /*62b0*/  FMUL R88, R88, R3.reuse ;  /* 0x0000000358587220 */ /* 0x080fe20000400000 */
[-C--:B------:R-:W-:Y:S01]  /*62c0*/  FMUL R22, R89, R3.reuse ;  /* 0x0000000359167220 */ /* 0x080fe20000400000 */
[-C--:B------:R-:W-:Y:S01]  /*62d0*/  FMUL R92, R92, R3.reuse ;  /* 0x000000035c5c7220 */ /* 0x080fe20000400000 */
[----:B------:R-:W-:-:S03]  /*62e0*/  FMUL R24, R93, R3 ;  /* 0x000000035d187220 */ /* 0x000fc60000400000 */
[----:B------:R-:W-:Y:S05]  /*62f0*/  @!P0 BRA `(.L_x_44) ;  /* 0x0000000000588947 */ /* 0x000fea0003800000 */
[----:B------:R-:W-:Y:S01]  /*6300*/  VIADD R0, R7, 0x1800000 ;  /* 0x0180000007007836 */ /* 0x000fe20000000000 */
[----:B------:R-:W-:Y:S04]  /*6310*/  BSSY B1, `(.L_x_45) ;  /* 0x000000d000017945 */ /* 0x000fe80003800000 */
[----:B------:R-:W-:-:S04]  /*6320*/  LOP3.LUT R0, R0, 0x7f800000, RZ, 0xc0, !PT ;  /* 0x7f80000000007812 */ /* 0x000fc800078ec0ff */
[----:B------:R-:W-:-:S13]  /*6330*/  ISETP.GT.U32.AND P0, PT, R0, 0x1ffffff, PT ;  /* 0x01ffffff0000780c */ /* 0x000fda0003f04070 */
[----:B------:R-:W-:Y:S05]  /*6340*/  @P0 BRA `(.L_x_46) ;  /* 0x0000000000140947 */ /* 0x000fea0003800000 */
[----:B------:R-:W-:Y:S02]  /*6350*/  MOV R4, R7 ;  /* 0x0000000700047202 */ /* 0x000fe40000000f00 */
[----:B------:R-:W-:-:S07]  /*6360*/  MOV R17, 0x6380 ;  /* 0x0000638000117802 */ /* 0x000fce0000000f00 */
[----:B-1----:R-:W-:Y:S05]  /*6370*/  CALL.REL.NOINC `($__internal_0_$__cuda_sm20_rcp_rn_f32_slowpath) ;  /* 0x0000000c00647944 */ /* 0x002fea0003c00000 */
[----:B------:R-:W-:Y:S01]  /*6380*/  MOV R8, R3 ;  /* 0x0000000300087202 */ /* 0x000fe20000000f00 */
[----:B------:R-:W-:Y:S06]  /*6390*/  BRA `(.L_x_47) ;  /* 0x0000000000107947 */ /* 0x000fec0003800000 */
.L_x_46:
[----:B------:R-:W2:Y:S02]  /*63a0*/  MUFU.RCP R8, R7 ;  /* 0x0000000700087308 */ /* 0x000ea40000001000 */
[----:B--2---:R-:W-:-:S04]  /*63b0*/  FFMA R0, R7, R8, -1 ;  /* 0xbf80000007007423 */ /* 0x004fc80000000008 */
[----:B------:R-:W-:-:S04]  /*63c0*/  FADD.FTZ R3, -R0, -RZ ;  /* 0x800000ff00037221 */ /* 0x000fc80000010100 */
[----:B------:R-:W-:-:S07]  /*63d0*/  FFMA R8, R8, R3, R8 ;  /* 0x0000000308087223 */ /* 0x000fce0000000008 */
.L_x_47:
[----:B------:R-:W-:Y:S05]  /*63e0*/  BSYNC B1 ;  /* 0x0000000000017941 */ /* 0x000fea0003800000 */
.L_x_45:
[----:B------:R-:W-:Y:S01]  /*63f0*/  FSETP.GEU.AND P0, PT, |R7|, 1.175494350822287508e-38, PT ;  /* 0x008000000700780b */ /* 0x000fe20003f0e200 */
[----:B------:R-:W-:-:S12]  /*6400*/  ULDC UR4, c[0x0][0x600] ;  /* 0x0001800000047ab9 */ /* 0x000fd80000000800 */
[----:B------:R-:W-:-:S04]  /*6410*/  @!P0 FMUL R7, R7, 16777216 ;  /* 0x4b80000007078820 */ /* 0x000fc80000400000 */
[----:B------:R-:W2:Y:S02]  /*6420*/  MUFU.LG2 R0, R7 ;  /* 0x0000000700007308 */ /* 0x000ea40000000c00 */
[----:B--2---:R-:W-:-:S04]  /*6430*/  @!P0 FADD R0, R0, -24 ;  /* 0xc1c0000000008421 */ /* 0x004fc80000000000 */
[----:B------:R-:W-:-:S04]  /*6440*/  FMUL R0, R0, 0.69314718246459960938 ;  /* 0x3f31721800007820 */ /* 0x000fc80000400000 */
[----:B------:R-:W-:-:S07]  /*6450*/  FFMA R11, R9, UR4, R0 ;  /* 0x00000004090b7c23 */ /* 0x000fce0008000000 */
.L_x_44:
[----:B------:R-:W-:Y:S05]  /*6460*/  BSYNC B0 ;  /* 0x0000000000007941 */ /* 0x000fea0003800000 */
.L_x_43:
[----:B------:R-:W2:Y:S01]  /*6470*/  S2R R0, SR_TID.X ;  /* 0x0000000000007919 */ /* 0x000ea20000002100 */
[----:B------:R-:W-:Y:S01]  /*6480*/  ULDC UR4, c[0x0][0x608] ;  /* 0x0001820000047ab9 */ /* 0x000fe20000000800 */
[----:B------:R-:W-:Y:S01]  /*6490*/  ULDC.64 UR8, c[0x0][0x208] ;  /* 0x0000820000087ab9 */ /* 0x000fe20000000a00 */
[----:B------:R-:W-:Y:S01]  /*64a0*/  FMUL R8, R8, UR4 ;  /* 0x0000000408087c20 */ /* 0x000fe20008400000 */
[----:B------:R-:W-:Y:S01]  /*64b0*/  BSSY B0, `(.L_x_48) ;  /* 0x0000019000007945 */ /* 0x000fe20003800000 */
[----:B------:R-:W-:Y:S02]  /*64c0*/  SHF.R.U32.HI R17, RZ, 0x5, R16 ;  /* 0x00000005ff117819 */ /* 0x000fe40000011610 */
[----:B--2---:R-:W-:-:S13]  /*64d0*/  LOP3.LUT P0, R18, R0, 0x3, RZ, 0xc0, !PT ;  /* 0x0000000300127812 */ /* 0x004fda000780c0ff */
[----:B------:R-:W-:Y:S05]  /*64e0*/  @P0 BRA `(.L_x_49) ;  /* 0x0000000000540947 */ /* 0x000fea0003800000 */
[----:B------:R-:W2:Y:S01]  /*64f0*/  S2UR UR4, SR_CTAID.X ;  /* 0x00000000000479c3 */ /* 0x000ea20000002500 */
[----:B------:R-:W-:Y:S01]  /*6500*/  SHF.R.U32.HI R0, RZ, 0x2, R0 ;  /* 0x00000002ff007819 */ /* 0x000fe20000011600 */
[----:B------:R-:W-:-:S03]  /*6510*/  IMAD.SHL.U32 R3, R17, 0x10, RZ ;  /* 0x0000001011037824 */ /* 0x000fc600078e00ff */
[----:B------:R-:W-:-:S04]  /*6520*/  LOP3.LUT R0, R0, 0x7, RZ, 0xc0, !PT ;  /* 0x0000000700007812 */ /* 0x000fc800078ec0ff */
[----:B------:R-:W-:Y:S01]  /*6530*/  LOP3.LUT R0, R3, 0xfffffff0, R0, 0xe2, !PT ;  /* 0xfffffff003007812 */ /* 0x000fe200078ee200 */
[----:B--2---:R-:W-:-:S03]  /*6540*/  USHF.L.U32 UR6, UR4, 0x6, URZ ;  /* 0x0000000604067899 */ /* 0x004fc6000800063f */
[----:B------:R-:W-:Y:S02]  /*6550*/  ULDC.64 UR4, c[0x0][0x688] ;  /* 0x0001a20000047ab9 */ /* 0x000fe40000000a00 */
[----:B------:R-:W-:Y:S02]  /*6560*/  UIMAD UR4, UR36, UR4, UR6 ;  /* 0x00000004240472a4 */ /* 0x000fe4000f8e0206 */
[----:B------:R-:W-:Y:S02]  /*6570*/  IADD3 R3, R0, UR6, RZ ;  /* 0x0000000600037c10 */ /* 0x000fe4000fffe0ff */
[----:B------:R-:W-:Y:S02]  /*6580*/  UIMAD UR4, UR37, UR5, UR4 ;  /* 0x00000005250472a4 */ /* 0x000fe4000f8e0204 */
[C---:B------:R-:W-:Y:S01]  /*6590*/  IADD3 R4, R3.reuse, 0x8, RZ ;  /* 0x0000000803047810 */ /* 0x040fe20007ffe0ff */
[----:B------:R-:W-:Y:S02]  /*65a0*/  ULDC UR5, c[0x0][0x288] ;  /* 0x0000a20000057ab9 */ /* 0x000fe40000000800 */
[----:B------:R-:W-:-:S02]  /*65b0*/  ISETP.GE.U32.AND P0, PT, R3, UR5, PT ;  /* 0x0000000503007c0c */ /* 0x000fc4000bf06070 */
[----:B------:R-:W-:Y:S02]  /*65c0*/  IADD3 R0, P2, R0, UR4, RZ ;  /* 0x0000000400007c10 */ /* 0x000fe4000ff5e0ff */
[----:B------:R-:W-:Y:S01]  /*65d0*/  ISETP.GE.U32.AND P1, PT, R4, UR5, PT ;  /* 0x0000000504007c0c */ /* 0x000fe2000bf26070 */
[----:B------:R-:W-:Y:S02]  /*65e0*/  ULDC.64 UR4, c[0x0][0x680] ;  /* 0x0001a00000047ab9 */ /* 0x000fe40000000a00 */
[----:B------:R-:W-:Y:S01]  /*65f0*/  IMAD.X R3, RZ, RZ, RZ, P2 ;  /* 0x000000ffff037224 */ /* 0x000fe200010e06ff */
[----:B------:R-:W-:-:S04]  /*6600*/  LEA R4, P2, R0, UR4, 0x2 ;  /* 0x0000000400047c11 */ /* 0x000fc8000f8410ff */
[----:B------:R-:W-:-:S05]  /*6610*/  LEA.HI.X R5, R0, UR5, R3, 0x2, P2 ;  /* 0x0000000500057c11 */ /* 0x000fca00090f1403 */
[----:B------:R2:W-:Y:S04]  /*6620*/  @!P0 STG.E desc[UR8][R4.64], R13 ;  /* 0x0000000d04008986 */ /* 0x0005e8000c101908 */
[----:B------:R2:W-:Y:S02]  /*6630*/  @!P1 STG.E desc[UR8][R4.64+0x20], R11 ;  /* 0x0000200b04009986 */ /* 0x0005e4000c101908 */
.L_x_49:
[----:B------:R-:W-:Y:S05]  /*6640*/  BSYNC B0 ;  /* 0x0000000000007941 */ /* 0x000fea0003800000 */
.L_x_48:
[----:B------:R-:W-:Y:S01]  /*6650*/  ULDC.64 UR4, c[0x0][0x730] ;  /* 0x0001cc0000047ab9 */ /* 0x000fe20000000a00 */
[-C--:B------:R-:W-:Y:S01]  /*6660*/  FMUL R90, R90, R8.reuse ;  /* 0x000000085a5a7220 */ /* 0x080fe20000400000 */
[----:B------:R-:W-:Y:S01]  /*6670*/  ISETP.NE.U32.AND P0, PT, RZ, UR4, PT ;  /* 0x00000004ff007c0c */ /* 0x000fe2000bf05070 */
[-C--:B------:R-:W-:Y:S01]  /*6680*/  FMUL R26, R91, R8.reuse ;  /* 0x000000085b1a7220 */ /* 0x080fe20000400000 */
[-C--:B------:R-:W-:Y:S01]  /*6690*/  FMUL R94, R94, R8.reuse ;  /* 0x000000085e5e7220 */ /* 0x080fe20000400000 */
[----:B------:R-:W-:Y:S01]  /*66a0*/  FMUL R28, R95, R8 ;  /* 0x000000085f1c7220 */ /* 0x000fe20000400000 */
[----:B------:R-:W-:-:S13]  /*66b0*/  ISETP.NE.AND.EX P0, PT, RZ, UR5, PT, P0 ;  /* 0x00000005ff007c0c */ /* 0x000fda000bf05300 */
[----:B------:R-:W-:Y:S05]  /*66c0*/  @P0 BRA `(.L_x_50) ;  /* 0x0000000000200947 */ /* 0x000fea0003800000 */
[----:B------:R-:W-:Y:S02]  /*66d0*/  ULDC.64 UR4, c[0x0][0x728] ;  /* 0x0001ca0000047ab9 */ /* 0x000fe40000000a00 */
[----:B------:R-:W-:-:S04]  /*66e0*/  ISETP.NE.U32.AND P0, PT, RZ, UR4, PT ;  /* 0x00000004ff007c0c */ /* 0x000fc8000bf05070 */
[----:B------:R-:W-:-:S13]  /*66f0*/  ISETP.NE.AND.EX P0, PT, RZ, UR5, PT, P0 ;  /* 0x00000005ff007c0c */ /* 0x000fda000bf05300 */
[----:B------:R-:W-:Y:S05]  /*6700*/  @!P0 BRA `(.L_x_51) ;  /* 0x00000000000c8947 */ /* 0x000fea0003800000 */
[----:B--2---:R-:W2:Y:S02]  /*6710*/  LDC.64 R4, c[0x0][0x728] ;  /* 0x0001ca00ff047b82 */ /* 0x004ea40000000a00 */
[----:B--2---:R3:W5:Y:S01]  /*6720*/  LDG.E R4, desc[UR8][R4.64] ;  /* 0x0000000804047981 */ /* 0x004762000c1e1900 */
[----:B------:R-:W-:Y:S05]  /*6730*/  BRA `(.L_x_50) ;  /* 0x0000000000047947 */ /* 0x000fea0003800000 */
.L_x_51:
[----:B--2---:R-:W4:Y:S02]  /*6740*/  LDC R4, c[0x0][0x720] ;  /* 0x0001c800ff047b82 */ /* 0x004f240000000800 */
.L_x_50:
[----:B------:R-:W-:Y:S02]  /*6750*/  MOV R0, RZ ;  /* 0x000000ff00007202 */ /* 0x000fe40000000f00 */
[----:B----45:R-:W-:Y:S02]  /*6760*/  MOV R19, R4 ;  /* 0x0000000400137202 */ /* 0x030fe40000000f00 */
[----:B------:R-:W-:-:S13]  /*6770*/  LOP3.LUT P0, RZ, R0, 0x9f, RZ, 0xc0, !PT ;  /* 0x0000009f00ff7812 */ /* 0x000fda000780c0ff */
[----:B------:R-:W-:Y:S05]  /*6780*/  @!P0 BRA `(.L_x_52) ;  /* 0x0000000000408947 */ /* 0x000fea0003800000 */
[----:B------:R-:W-:Y:S01]  /*6790*/  MOV R0, 0x0 ;  /* 0x0000000000007802 */ /* 0x000fe20000000f00 */
[----:B------:R-:W-:Y:S01]  /*67a0*/  ULDC.64 UR4, c[0x4][0x68] ;  /* 0x01001a0000047ab9 */ /* 0x000fe20000000a00 */
[----:B------:R-:W-:Y:S01]  /*67b0*/  ULDC.64 UR6, c[0x4][0x8] ;  /* 0x0100020000067ab9 */ /* 0x000fe20000000a00 */
[----:B--2---:R-:W-:Y:S01]  /*67c0*/  MOV R4, UR4 ;  /* 0x0000000400047c02 */ /* 0x004fe20008000f00 */
[----:B------:R2:W4:Y:S01]  /*67d0*/  LDC.64 R14, c[0x4][R0] ;  /* 0x01000000000e7b82 */ /* 0x0005220000000a00 */
[----:B---3--:R-:W-:Y:S01]  /*67e0*/  IMAD.U32 R5, RZ, RZ, UR5 ;  /* 0x00000005ff057e24 */ /* 0x008fe2000f8e00ff */
[----:B------:R-:W-:Y:S01]  /*67f0*/  ULDC.64 UR4, c[0x4][0x70] ;  /* 0x01001c0000047ab9 */ /* 0x000fe20000000a00 */
[----:B-1----:R-:W-:Y:S01]  /*6800*/  IMAD.U32 R10, RZ, RZ, UR6 ;  /* 0x00000006ff0a7e24 */ /* 0x002fe2000f8e00ff */
[----:B------:R-:W-:Y:S01]  /*6810*/  MOV R6, UR4 ;  /* 0x0000000400067c02 */ /* 0x000fe20008000f00 */
[----:B------:R-:W-:Y:S01]  /*6820*/  IMAD.MOV.U32 R12, RZ, RZ, 0x1 ;  /* 0x00000001ff0c7424 */ /* 0x000fe200078e00ff */
[----:B------:R-:W-:-:S02]  /*6830*/  MOV R7, UR5 ;  /* 0x0000000500077c02 */ /* 0x000fc40008000f00 */
[----:B------:R-:W-:Y:S02]  /*6840*/  MOV R11, UR7 ;  /* 0x00000007000b7c02 */ /* 0x000fe40008000f00 */
[----:B------:R-:W-:Y:S02]  /*6850*/  MOV R8, 0x70 ;  /* 0x0000007000087802 */ /* 0x000fe40000000f00 */
[----:B--2---:R-:W-:-:S07]  /*6860*/  MOV R13, RZ ;  /* 0x000000ff000d7202 */ /* 0x004fce0000000f00 */
[----:B------:R-:W-:-:S07]  /*6870*/  LEPC R20, `(.L_x_52) ;  /* 0x000000001014794e */ /* 0x000fce0000000000 */
[----:B----4-:R-:W-:Y:S05]  /*6880*/  CALL.ABS.NOINC R14 ;  /* 0x000000000e007343 */ /* 0x010fea0003c00000 */
.L_x_52:
        /* <DEDUP_REMOVED lines=18> */
.L_x_53:
[----:B--23--:R-:W2:Y:S01]  /*69b0*/  S2R R5, SR_TID.X ;  /* 0x0000000000057919 */ /* 0x00cea20000002100 */
[----:B------:R-:W-:Y:S01]  /*69c0*/  ULDC.64 UR4, c[0x0][0x730] ;  /* 0x0001cc0000047ab9 */ /* 0x000fe20000000a00 */
[----:B------:R-:W-:Y:S01]  /*69d0*/  IADD3 R16, R16, 0x1f, RZ ;  /* 0x0000001f10107810 */ /* 0x000fe20007ffe0ff */
[----:B------:R-:W-:Y:S01]  /*69e0*/  IMAD R17, R17, 0x10, R18 ;  /* 0x0000001011117824 */ /* 0x000fe200078e0212 */
[----:B------:R-:W-:-:S04]  /*69f0*/  ISETP.NE.U32.AND P0, PT, RZ, UR4, PT ;  /* 0x00000004ff007c0c */ /* 0x000fc8000bf05070 */
[----:B------:R-:W-:-:S13]  /*6a00*/  ISETP.NE.AND.EX P0, PT, RZ, UR5, PT, P0 ;  /* 0x00000005ff007c0c */ /* 0x000fda000bf05300 */
[----:B------:R-:W3:Y:S01]  /*6a10*/  @P0 LDC R19, c[0x0][0x720] ;  /* 0x0001c800ff130b82 */ /* 0x000ee20000000800 */
[----:B------:R-:W-:Y:S02]  /*6a20*/  ISETP.GT.U32.AND P0, PT, R16, 0x3e, PT ;  /* 0x0000003e1000780c */ /* 0x000fe40003f04070 */
[----:B--2---:R-:W-:Y:S02]  /*6a30*/  SHF.L.U32 R0, R5, 0x4, RZ ;  /* 0x0000000405007819 */ /* 0x004fe400000006ff */
[----:B------:R-:W-:Y:S02]  /*6a40*/  SHF.R.U32.HI R4, RZ, 0x1, R5 ;  /* 0x00000001ff047819 */ /* 0x000fe40000011605 */
[C---:B------:R-:W-:Y:S02]  /*6a50*/  LOP3.LUT R3, R0.reuse, 0x40, RZ, 0xc0, !PT ;  /* 0x0000004000037812 */ /* 0x040fe400078ec0ff */
[----:B------:R-:W-:Y:S02]  /*6a60*/  LOP3.LUT R0, R0, 0x80, RZ, 0xc0, !PT ;  /* 0x0000008000007812 */ /* 0x000fe400078ec0ff */
[----:B------:R-:W-:-:S02]  /*6a70*/  LOP3.LUT R3, R3, 0x8, R4, 0xf8, !PT ;  /* 0x0000000803037812 */ /* 0x000fc400078ef804 */
[----:B------:R-:W-:Y:S01]  /*6a80*/  SHF.L.U32 R4, R5, 0x1, RZ ;  /* 0x0000000105047819 */ /* 0x000fe200000006ff */
[----:B------:R-:W-:Y:S02]  /*6a90*/  IMAD.U32 R0, R17, 0x10, R0 ;  /* 0x0000001011007824 */ /* 0x000fe400078e0000 */
[-C--:B---3--:R-:W-:Y:S01]  /*6aa0*/  FMUL R5, R22, R19.reuse ;  /* 0x0000001316057220 */ /* 0x088fe20000400000 */
[----:B------:R-:W-:Y:S01]  /*6ab0*/  LOP3.LUT R3, R3, 0x8, R4, 0x78, !PT ;  /* 0x0000000803037812 */ /* 0x000fe200078e7804 */
[-C--:B------:R-:W-:Y:S01]  /*6ac0*/  FMUL R4, R88, R19.reuse ;  /* 0x0000001358047220 */ /* 0x080fe20000400000 */
[-C--:B------:R-:W-:Y:S01]  /*6ad0*/  FMUL R6, R90, R19.reuse ;  /* 0x000000135a067220 */ /* 0x080fe20000400000 */
[-C--:B------:R-:W-:Y:S01]  /*6ae0*/  FMUL R7, R26, R19.reuse ;  /* 0x000000131a077220 */ /* 0x080fe20000400000 */
[-C--:B------:R-:W-:Y:S01]  /*6af0*/  FMUL R8, R92, R19.reuse ;  /* 0x000000135c087220 */ /* 0x080fe20000400000 */
[-C--:B------:R-:W-:Y:S01]  /*6b00*/  FMUL R9, R24, R19.reuse ;  /* 0x0000001318097220 */ /* 0x080fe20000400000 */
[-C--:B-1----:R-:W-:Y:S01]  /*6b10*/  FMUL R10, R94, R19.reuse ;  /* 0x000000135e0a7220 */ /* 0x082fe20000400000 */
[----:B------:R-:W-:Y:S01]  /*6b20*/  FMUL R11, R28, R19 ;  /* 0x000000131c0b7220 */ /* 0x000fe20000400000 */
[----:B------:R-:W-:-:S02]  /*6b30*/  F2FP.BF16.F32.PACK_AB R4, R5, R4 ;  /* 0x000000040504723e */ /* 0x000fc400000010ff */
[----:B------:R-:W-:Y:S02]  /*6b40*/  F2FP.BF16.F32.PACK_AB R5, R7, R6 ;  /* 0x000000060705723e */ /* 0x000fe400000010ff */
[----:B------:R-:W-:Y:S02]  /*6b50*/  IADD3 R3, R3, R0, RZ ;  /* 0x0000000003037210 */ /* 0x000fe40007ffe0ff */
[----:B------:R-:W-:Y:S02]  /*6b60*/  F2FP.BF16.F32.PACK_AB R6, R9, R8 ;  /* 0x000000080906723e */ /* 0x000fe400000010ff */
[----:B------:R-:W-:Y:S01]  /*6b70*/  F2FP.BF16.F32.PACK_AB R7, R11, R10 ;  /* 0x0000000a0b07723e */ /* 0x000fe200000010ff */
[----:B------:R-:W-:Y:S06]  /*6b80*/  @P0 BRA `(.L_x_54) ;  /* 0x0000000000040947 */ /* 0x000fec0003800000 */
[----:B------:R-:W-:-:S04]  /*6b90*/  DEPBAR.LE SB0, 0x0 ;  /* 0x000080000000791a */ /* 0x000fc80000000000 */
.L_x_54:
[----:B------:R-:W-:Y:S05]  /*6ba0*/  WARPSYNC.ALL ;  /* 0x0000000000007948 */ /* 0x000fea0003800000 */
[----:B------:R-:W-:Y:S01]  /*6bb0*/  BAR.SYNC.DEFER_BLOCKING 0x1, 0x80 ;  /* 0x0042000000007b1d */ /* 0x000fe20000010000 */
[----:B------:R-:W-:-:S05]  /*6bc0*/  LEA R3, R3, R2, 0x1 ;  /* 0x0000000203037211 */ /* 0x000fca00078e08ff */
[----:B------:R-:W-:Y:S01]  /*6bd0*/  BSSY B0, `(.L_x_55) ;  /* 0x0000015000007945 */ /* 0x000fe20003800000 */
[----:B------:R1:W-:Y:S01]  /*6be0*/  STSM.16.M88.4 [R3], R4 ;  /* 0x0000000403007844 */ /* 0x0003e20000000200 */
[----:B------:R-:W-:Y:S01]  /*6bf0*/  @!PT LDS RZ, [RZ] ;  /* 0x00000000fffff984 */ /* 0x000fe20000000800 */
[----:B------:R-:W-:Y:S01]  /*6c00*/  @!PT LDS RZ, [RZ] ;  /* 0x00000000fffff984 */ /* 0x000fe20000000800 */
[----:B------:R-:W-:Y:S01]  /*6c10*/  @!PT LDS RZ, [RZ] ;  /* 0x00000000fffff984 */ /* 0x000fe20000000800 */
[----:B------:R-:W-:Y:S01]  /*6c20*/  @!PT LDS RZ, [RZ] ;  /* 0x00000000fffff984 */ /* 0x000fe20000000800 */
[----:B------:R2:W-:Y:S06]  /*6c30*/  MEMBAR.ALL.CTA ;  /* 0x0000000000007992 */ /* 0x0005ec0000008000 */
[----:B--2---:R-:W2:Y:S02]  /*6c40*/  FENCE.VIEW.ASYNC.S ;  /* 0x00000000000073c6 */ /* 0x004ea40000000000 */
[----:B--2---:R-:W-:Y:S06]  /*6c50*/  BAR.SYNC.DEFER_BLOCKING 0x1, 0x80 ;  /* 0x0042000000007b1d */ /* 0x004fec0000010000 */
[----:B------:R-:W-:Y:S05]  /*6c60*/  @P0 BRA `(.L_x_56) ;  /* 0x00000000002c0947 */ /* 0x000fea0003800000 */
[----:B------:R-:W2:Y:S01]  /*6c70*/  S2UR UR10, SR_CTAID.X ;  /* 0x00000000000a79c3 */ /* 0x000ea20000002500 */
[----:B------:R-:W-:Y:S01]  /*6c80*/  ULDC.64 UR4, c[0x0][0x198] ;  /* 0x0000660000047ab9 */ /* 0x000fe20000000a00 */
[----:B------:R-:W-:Y:S01]  /*6c90*/  R2UR UR8, R2 ;  /* 0x00000000020872ca */ /* 0x000fe200000e0000 */
[----:B------:R-:W-:Y:S01]  /*6ca0*/  UIADD3 UR4, UP0, UR4, 0x670, URZ ;  /* 0x0000067004047890 */ /* 0x000fe2000ff1e03f */
[----:B------:R-:W-:Y:S01]  /*6cb0*/  UMOV UR9, URZ ;  /* 0x0000003f00097c82 */ /* 0x000fe20008000000 */
[----:B------:R-:W-:Y:S02]  /*6cc0*/  UMOV UR11, UR36 ;  /* 0x00000024000b7c82 */ /* 0x000fe40008000000 */
[----:B------:R-:W-:Y:S01]  /*6cd0*/  UIADD3.X UR5, URZ, UR5, URZ, UP0, !UPT ;  /* 0x000000053f057290 */ /* 0x000fe200087fe43f */
[----:B------:R-:W-:Y:S01]  /*6ce0*/  UMOV UR12, UR37 ;  /* 0x00000025000c7c82 */ /* 0x000fe20008000000 */
[----:B--2---:R-:W-:-:S09]  /*6cf0*/  USHF.L.U32 UR10, UR10, 0x6, URZ ;  /* 0x000000060a0a7899 */ /* 0x004fd2000800063f */
[----:B------:R2:W-:Y:S02]  /*6d00*/  UTMASTG.4D [UR8], [UR4] ;  /* 0x00000008040073b5 */ /* 0x0005e40008018000 */
[----:B--2---:R0:W-:Y:S02]  /*6d10*/  UTMACMDFLUSH ;  /* 0x00000000000079b7 */ /* 0x0041e40000000000 */
.L_x_56:
[----:B------:R-:W-:Y:S05]  /*6d20*/  BSYNC B0 ;  /* 0x0000000000007941 */ /* 0x000fea0003800000 */
.L_x_55:
[----:B------:R-:W-:-:S04]  /*6d30*/  DEPBAR.LE SB0, 0x0 ;  /* 0x000080000000791a */ /* 0x000fc80000000000 */
[----:B------:R-:W-:Y:S05]  /*6d40*/  EXIT ;  /* 0x000000000000794d */ /* 0x000fea0003800000 */
.L_x_7:
[----:B-1----:R1:W2:Y:S02]  /*6d50*/  SYNCS.PHASECHK.TRANS64.TRYWAIT P2, [R3+URZ+0x4848], R2 ;  /* 0x00484802030075a7 */ /* 0x0022a4000804017f */
[----:B--2---:R-:W-:Y:S05]  /*6d60*/  @!P2 NANOSLEEP.SYNCS 0x989680 ;  /* 0x009896800000a95d */ /* 0x004fea0003900000 */
[----:B------:R-:W2:Y:S02]  /*6d70*/  @!P2 SYNCS.PHASECHK.TRANS64 P2, [R3+URZ+0x4848], R2 ;  /* 0x004848020300a5a7 */ /* 0x000ea4000804007f */
[----:B--2---:R-:W-:Y:S05]  /*6d80*/  @!P2 BRA `(.L_x_7) ;  /* 0xfffffffc00f0a947 */ /* 0x004fea000383ffff */
[----:B------:R-:W-:Y:S05]  /*6d90*/  BRA `(.L_x_57) ;  /* 0xffffff98003c7947 */ /* 0x000fea000383ffff */
.L_x_12:
[----:B-1----:R1:W2:Y:S02]  /*6da0*/  SYNCS.PHASECHK.TRANS64.TRYWAIT P1, [R3+URZ+0x4820], R0 ;  /* 0x00482000030075a7 */ /* 0x0022a4000802017f */
[----:B--2---:R-:W-:Y:S05]  /*6db0*/  @!P1 NANOSLEEP.SYNCS 0x989680 ;  /* 0x009896800000995d */ /* 0x004fea0003900000 */
[----:B------:R-:W2:Y:S02]  /*6dc0*/  @!P1 SYNCS.PHASECHK.TRANS64 P1, [R3+URZ+0x4820], R0 ;  /* 0x00482000030095a7 */ /* 0x000ea4000802007f */
[----:B--2---:R-:W-:Y:S05]  /*6dd0*/  @!P1 BRA `(.L_x_12) ;  /* 0xfffffffc00f09947 */ /* 0x004fea000383ffff */
[----:B------:R-:W-:Y:S05]  /*6de0*/  BRA `(.L_x_58) ;  /* 0xffffff9800d87947 */ /* 0x000fea000383ffff */
.L_x_14:
[----:B-1----:R1:W2:Y:S02]  /*6df0*/  SYNCS.PHASECHK.TRANS64.TRYWAIT P1, [R0+URZ+0x4820], R3 ;  /* 0x00482003000075a7 */ /* 0x0022a4000802017f */
[----:B--2---:R-:W-:Y:S05]  /*6e00*/  @!P1 NANOSLEEP.SYNCS 0x989680 ;  /* 0x009896800000995d */ /* 0x004fea0003900000 */
[----:B------:R-:W2:Y:S02]  /*6e10*/  @!P1 SYNCS.PHASECHK.TRANS64 P1, [R0+URZ+0x4820], R3 ;  /* 0x00482003000095a7 */ /* 0x000ea4000802007f */
[----:B--2---:R-:W-:Y:S05]  /*6e20*/  @!P1 BRA `(.L_x_14) ;  /* 0xfffffffc00f09947 */ /* 0x004fea000383ffff */
[----:B------:R-:W-:Y:S05]  /*6e30*/  BRA `(.L_x_59) ;  /* 0xffffff9c00307947 */ /* 0x000fea000383ffff */
.L_x_17:
[----:B-1----:R1:W2:Y:S02]  /*6e40*/  SYNCS.PHASECHK.TRANS64.TRYWAIT P1, [R2+URZ+0x4820], R3 ;  /* 0x00482003020075a7 */ /* 0x0022a4000802017f */
[----:B--2---:R-:W-:Y:S05]  /*6e50*/  @!P1 NANOSLEEP.SYNCS 0x989680 ;  /* 0x009896800000995d */ /* 0x004fea0003900000 */
[----:B------:R-:W2:Y:S02]  /*6e60*/  @!P1 SYNCS.PHASECHK.TRANS64 P1, [R2+URZ+0x4820], R3 ;  /* 0x00482003020095a7 */ /* 0x000ea4000802007f */
[----:B--2---:R-:W-:Y:S05]  /*6e70*/  @!P1 BRA `(.L_x_17) ;  /* 0xfffffffc00f09947 */ /* 0x004fea000383ffff */
[----:B------:R-:W-:Y:S05]  /*6e80*/  BRA `(.L_x_60) ;  /* 0xffffff9c00a47947 */ /* 0x000fea000383ffff */
.L_x_19:
[----:B-1----:R1:W2:Y:S02]  /*6e90*/  SYNCS.PHASECHK.TRANS64.TRYWAIT P1, [R3+URZ+0x4820], R0 ;  /* 0x00482000030075a7 */ /* 0x0022a4000802017f */
[----:B--2---:R-:W-:Y:S05]  /*6ea0*/  @!P1 NANOSLEEP.SYNCS 0x989680 ;  /* 0x009896800000995d */ /* 0x004fea0003900000 */
[----:B------:R-:W2:Y:S02]  /*6eb0*/  @!P1 SYNCS.PHASECHK.TRANS64 P1, [R3+URZ+0x4820], R0 ;  /* 0x00482000030095a7 */ /* 0x000ea4000802007f */
[----:B--2---:R-:W-:Y:S05]  /*6ec0*/  @!P1 BRA `(.L_x_19) ;  /* 0xfffffffc00f09947 */ /* 0x004fea000383ffff */
[----:B------:R-:W-:Y:S05]  /*6ed0*/  BRA `(.L_x_61) ;  /* 0xffffffa000147947 */ /* 0x000fea000383ffff */
.L_x_21:
[----:B-1----:R1:W2:Y:S02]  /*6ee0*/  SYNCS.PHASECHK.TRANS64.TRYWAIT P1, [R2+URZ+0x4840], R89 ;  /* 0x00484059020075a7 */ /* 0x0022a4000802017f */
[----:B--2---:R-:W-:Y:S05]  /*6ef0*/  @!P1 NANOSLEEP.SYNCS 0x989680 ;  /* 0x009896800000995d */ /* 0x004fea0003900000 */
[----:B------:R-:W2:Y:S02]  /*6f00*/  @!P1 SYNCS.PHASECHK.TRANS64 P1, [R2+URZ+0x4840], R89 ;  /* 0x00484059020095a7 */ /* 0x000ea4000802007f */
[----:B--2---:R-:W-:Y:S05]  /*6f10*/  @!P1 BRA `(.L_x_21) ;  /* 0xfffffffc00f09947 */ /* 0x004fea000383ffff */
[----:B------:R-:W-:Y:S05]  /*6f20*/  BRA `(.L_x_62) ;  /* 0xffffffa0008c7947 */ /* 0x000fea000383ffff */
.L_x_22:
[----:B--2---:R2:W3:Y:S02]  /*6f30*/  SYNCS.PHASECHK.TRANS64.TRYWAIT P1, [R2+URZ+0x4800], R89 ;  /* 0x00480059020075a7 */ /* 0x0044e4000802017f */
[----:B---3--:R-:W-:Y:S05]  /*6f40*/  @!P1 NANOSLEEP.SYNCS 0x989680 ;  /* 0x009896800000995d */ /* 0x008fea0003900000 */
[----:B------:R-:W3:Y:S02]  /*6f50*/  @!P1 SYNCS.PHASECHK.TRANS64 P1, [R2+URZ+0x4800], R89 ;  /* 0x00480059020095a7 */ /* 0x000ee4000802007f */
[----:B---3--:R-:W-:Y:S05]  /*6f60*/  @!P1 BRA `(.L_x_22) ;  /* 0xfffffffc00f09947 */ /* 0x008fea000383ffff */
[----:B------:R-:W-:Y:S05]  /*6f70*/  BRA `(.L_x_63) ;  /* 0xffffffa000847947 */ /* 0x000fea000383ffff */
.L_x_23:
[----:B-1----:R1:W4:Y:S02]  /*6f80*/  SYNCS.PHASECHK.TRANS64.TRYWAIT P6, [R2+URZ+0x4808], R89 ;  /* 0x00480859020075a7 */ /* 0x00232400080c017f */
[----:B----4-:R-:W-:Y:S05]  /*6f90*/  @!P6 NANOSLEEP.SYNCS 0x989680 ;  /* 0x009896800000e95d */ /* 0x010fea0003900000 */
[----:B------:R-:W4:Y:S02]  /*6fa0*/  @!P6 SYNCS.PHASECHK.TRANS64 P6, [R2+URZ+0x4808], R89 ;  /* 0x004808590200e5a7 */ /* 0x000f2400080c007f */
[----:B----4-:R-:W-:Y:S05]  /*6fb0*/  @!P6 BRA `(.L_x_23) ;  /* 0xfffffffc00f0e947 */ /* 0x010fea000383ffff */
[----:B------:R-:W-:Y:S05]  /*6fc0*/  BRA `(.L_x_64) ;  /* 0xffffffb000847947 */ /* 0x000fea000383ffff */
.L_x_25:
[----:B-1----:R1:W2:Y:S02]  /*6fd0*/  SYNCS.PHASECHK.TRANS64.TRYWAIT P1, [R9+URZ+0x4800], R0 ;  /* 0x00480000090075a7 */ /* 0x0022a4000802017f */
[----:B--2---:R-:W-:Y:S05]  /*6fe0*/  @!P1 NANOSLEEP.SYNCS 0x989680 ;  /* 0x009896800000995d */ /* 0x004fea0003900000 */
[----:B------:R-:W2:Y:S02]  /*6ff0*/  @!P1 SYNCS.PHASECHK.TRANS64 P1, [R9+URZ+0x4800], R0 ;  /* 0x00480000090095a7 */ /* 0x000ea4000802007f */
[----:B--2---:R-:W-:Y:S05]  /*7000*/  @!P1 BRA `(.L_x_25) ;  /* 0xfffffffc00f09947 */ /* 0x004fea000383ffff */
[----:B------:R-:W-:Y:S05]  /*7010*/  BRA `(.L_x_65) ;  /* 0xffffffc400407947 */ /* 0x000fea000383ffff */
.L_x_28:
[----:B-1----:R1:W2:Y:S02]  /*7020*/  SYNCS.PHASECHK.TRANS64.TRYWAIT P2, [R0+URZ+0x4820], R9 ;  /* 0x00482009000075a7 */ /* 0x0022a4000804017f */
[----:B--2---:R-:W-:Y:S05]  /*7030*/  @!P2 NANOSLEEP.SYNCS 0x989680 ;  /* 0x009896800000a95d */ /* 0x004fea0003900000 */
[----:B------:R-:W2:Y:S02]  /*7040*/  @!P2 SYNCS.PHASECHK.TRANS64 P2, [R0+URZ+0x4820], R9 ;  /* 0x004820090000a5a7 */ /* 0x000ea4000804007f */
[----:B--2---:R-:W-:Y:S05]  /*7050*/  @!P2 BRA `(.L_x_28) ;  /* 0xfffffffc00f0a947 */ /* 0x004fea000383ffff */
[----:B------:R-:W-:Y:S05]  /*7060*/  BRA `(.L_x_66) ;  /* 0xffffffc400707947 */ /* 0x000fea000383ffff */
.L_x_31:
[----:B-1----:R1:W2:Y:S02]  /*7070*/  SYNCS.PHASECHK.TRANS64.TRYWAIT P6, [R102+URZ+0x4800], R19 ;  /* 0x00480013660075a7 */ /* 0x0022a400080c017f */
[----:B--2---:R-:W-:Y:S05]  /*7080*/  @!P6 NANOSLEEP.SYNCS 0x989680 ;  /* 0x009896800000e95d */ /* 0x004fea0003900000 */
[----:B------:R-:W2:Y:S02]  /*7090*/  @!P6 SYNCS.PHASECHK.TRANS64 P6, [R102+URZ+0x4800], R19 ;  /* 0x004800136600e5a7 */ /* 0x000ea400080c007f */
[----:B--2---:R-:W-:Y:S05]  /*70a0*/  @!P6 BRA `(.L_x_31) ;  /* 0xfffffffc00f0e947 */ /* 0x004fea000383ffff */
[----:B------:R-:W-:Y:S05]  /*70b0*/  BRA `(.L_x_67) ;  /* 0xffffffcc00707947 */ /* 0x000fea000383ffff */
.L_x_35:
[----:B-1----:R1:W2:Y:S02]  /*70c0*/  SYNCS.PHASECHK.TRANS64.TRYWAIT P1, [R10+URZ+0x4820], R17 ;  /* 0x004820110a0075a7 */ /* 0x0022a4000802017f */
[----:B--2---:R-:W-:Y:S05]  /*70d0*/  @!P1 NANOSLEEP.SYNCS 0x989680 ;  /* 0x009896800000995d */ /* 0x004fea0003900000 */
[----:B------:R-:W2:Y:S02]  /*70e0*/  @!P1 SYNCS.PHASECHK.TRANS64 P1, [R10+URZ+0x4820], R17 ;  /* 0x004820110a0095a7 */ /* 0x000ea4000802007f */
[----:B--2---:R-:W-:Y:S05]  /*70f0*/  @!P1 BRA `(.L_x_35) ;  /* 0xfffffffc00f09947 */ /* 0x004fea000383ffff */
[----:B------:R-:W-:Y:S05]  /*7100*/  BRA `(.L_x_68) ;  /* 0xffffffec00147947 */ /* 0x000fea000383ffff */
        .weak           $__internal_0_$__cuda_sm20_rcp_rn_f32_slowpath
        .type           $__internal_0_$__cuda_sm20_rcp_rn_f32_slowpath,@function
        .size           $__internal_0_$__cuda_sm20_rcp_rn_f32_slowpath,(.L_x_74 - $__internal_0_$__cuda_sm20_rcp_rn_f32_slowpath)
$__internal_0_$__cuda_sm20_rcp_rn_f32_slowpath:
[----:B------:R-:W-:Y:S01]  /*7110*/  IMAD.SHL.U32 R3, R4, 0x2, RZ ;  /* 0x0000000204037824 */ /* 0x000fe200078e00ff */
[----:B------:R-:W-:Y:S04]  /*7120*/  BSSY B2, `(.L_x_69) ;  /* 0x0000030000027945 */ /* 0x000fe80003800000 */
[----:B------:R-:W-:-:S04]  /*7130*/  SHF.R.U32.HI R20, RZ, 0x18, R3 ;  /* 0x00000018ff147819 */ /* 0x000fc80000011603 */
[----:B------:R-:W-:-:S13]  /*7140*/  ISETP.NE.U32.AND P0, PT, R20, RZ, PT ;  /* 0x000000ff1400720c */ /* 0x000fda0003f05070 */
[----:B------:R-:W-:Y:S05]  /*7150*/  @P0 BRA `(.L_x_70) ;  /* 0x0000000000280947 */ /* 0x000fea0003800000 */
[----:B------:R-:W-:-:S04]  /*7160*/  SHF.L.U32 R3, R4, 0x1, RZ ;  /* 0x0000000104037819 */ /* 0x000fc800000006ff */
[----:B------:R-:W-:-:S13]  /*7170*/  ISETP.NE.AND P0, PT, R3, RZ, PT ;  /* 0x000000ff0300720c */ /* 0x000fda0003f05270 */
[----:B------:R-:W-:Y:S01]  /*7180*/  @P0 FFMA R10, R4, 1.84467440737095516160e+19, RZ ;  /* 0x5f800000040a0823 */ /* 0x000fe200000000ff */
[----:B------:R-:W-:Y:S08]  /*7190*/  @!P0 MUFU.RCP R5, R4 ;  /* 0x0000000400058308 */ /* 0x000ff00000001000 */
[----:B------:R-:W1:Y:S02]  /*71a0*/  @P0 MUFU.RCP R3, R10 ;  /* 0x0000000a00030308 */ /* 0x000e640000001000 */
[----:B-1----:R-:W-:-:S04]  /*71b0*/  @P0 FFMA R12, R10, R3, -1 ;  /* 0xbf8000000a0c0423 */ /* 0x002fc80000000003 */
[----:B------:R-:W-:-:S04]  /*71c0*/  @P0 FADD.FTZ R12, -R12, -RZ ;  /* 0x800000ff0c0c0221 */ /* 0x000fc80000010100 */
[----:B------:R-:W-:-:S04]  /*71d0*/  @P0 FFMA R3, R3, R12, R3 ;  /* 0x0000000c03030223 */ /* 0x000fc80000000003 */
[----:B------:R-:W-:Y:S01]  /*71e0*/  @P0 FFMA R5, R3, 1.84467440737095516160e+19, RZ ;  /* 0x5f80000003050823 */ /* 0x000fe200000000ff */
[----:B------:R-:W-:Y:S06]  /*71f0*/  BRA `(.L_x_71) ;  /* 0x0000000000887947 */ /* 0x000fec0003800000 */
.L_x_70:
[----:B------:R-:W-:-:S04]  /*7200*/  IADD3 R21, R20, -0xfd, RZ ;  /* 0xffffff0314157810 */ /* 0x000fc80007ffe0ff */
[----:B------:R-:W-:-:S13]  /*7210*/  ISETP.GT.U32.AND P0, PT, R21, 0x1, PT ;  /* 0x000000011500780c */ /* 0x000fda0003f04070 */
[----:B------:R-:W-:Y:S05]  /*7220*/  @P0 BRA `(.L_x_72) ;  /* 0x0000000000780947 */ /* 0x000fea0003800000 */
[----:B------:R-:W-:Y:S01]  /*7230*/  LOP3.LUT R3, R4, 0x7fffff, RZ, 0xc0, !PT ;  /* 0x007fffff04037812 */ /* 0x000fe200078ec0ff */
[----:B------:R-:W-:-:S03]  /*7240*/  IMAD.MOV.U32 R14, RZ, RZ, 0x3 ;  /* 0x00000003ff0e7424 */ /* 0x000fc600078e00ff */
[----:B------:R-:W-:Y:S02]  /*7250*/  LOP3.LUT R3, R3, 0x3f800000, RZ, 0xfc, !PT ;  /* 0x3f80000003037812 */ /* 0x000fe400078efcff */
[----:B------:R-:W-:Y:S02]  /*7260*/  SHF.L.U32 R14, R14, R21, RZ ;  /* 0x000000150e0e7219 */ /* 0x000fe400000006ff */
[----:B------:R-:W1:Y:S02]  /*7270*/  MUFU.RCP R10, R3 ;  /* 0x00000003000a7308 */ /* 0x000e640000001000 */
[----:B-1----:R-:W-:-:S04]  /*7280*/  FFMA R5, R3, R10, -1 ;  /* 0xbf80000003057423 */ /* 0x002fc8000000000a */
[----:B------:R-:W-:-:S04]  /*7290*/  FADD.FTZ R5, -R5, -RZ ;  /* 0x800000ff05057221 */ /* 0x000fc80000010100 */
[CCC-:B------:R-:W-:Y:S01]  /*72a0*/  FFMA.RM R12, R10.reuse, R5.reuse, R10.reuse ;  /* 0x000000050a0c7223 */ /* 0x1c0fe2000000400a */
[----:B------:R-:W-:-:S04]  /*72b0*/  FFMA.RP R15, R10, R5, R10 ;  /* 0x000000050a0f7223 */ /* 0x000fc8000000800a */
[C---:B------:R-:W-:Y:S02]  /*72c0*/  LOP3.LUT R5, R12.reuse, 0x7fffff, RZ, 0xc0, !PT ;  /* 0x007fffff0c057812 */ /* 0x040fe400078ec0ff */
[----:B------:R-:W-:Y:S02]  /*72d0*/  FSETP.NEU.FTZ.AND P0, PT, R12, R15, PT ;  /* 0x0000000f0c00720b */ /* 0x000fe40003f1d000 */
[----:B------:R-:W-:Y:S02]  /*72e0*/  LOP3.LUT R5, R5, 0x800000, RZ, 0xfc, !PT ;  /* 0x0080000005057812 */ /* 0x000fe400078efcff */
[----:B------:R-:W-:Y:S02]  /*72f0*/  SEL R10, RZ, 0xffffffff, !P0 ;  /* 0xffffffffff0a7807 */ /* 0x000fe40004000000 */
[----:B------:R-:W-:Y:S02]  /*7300*/  LOP3.LUT R14, R14, R5, RZ, 0xc0, !PT ;  /* 0x000000050e0e7212 */ /* 0x000fe400078ec0ff */
[----:B------:R-:W-:-:S02]  /*7310*/  IADD3 R10, -R10, RZ, RZ ;  /* 0x000000ff0a0a7210 */ /* 0x000fc40007ffe1ff */
[-C--:B------:R-:W-:Y:S02]  /*7320*/  SHF.R.U32.HI R14, RZ, R21.reuse, R14 ;  /* 0x00000015ff0e7219 */ /* 0x080fe4000001160e */
[--C-:B------:R-:W-:Y:S01]  /*7330*/  LOP3.LUT P1, RZ, R10, R21, R5.reuse, 0xf8, !PT ;  /* 0x000000150aff7212 */ /* 0x100fe2000782f805 */
[----:B------:R-:W-:Y:S01]  /*7340*/  VIADD R10, R20, 0xffffff04 ;  /* 0xffffff04140a7836 */ /* 0x000fe20000000000 */
[C---:B------:R-:W-:Y:S02]  /*7350*/  LOP3.LUT P0, RZ, R14.reuse, 0x1, RZ, 0xc0, !PT ;  /* 0x000000010eff7812 */ /* 0x040fe4000780c0ff */
[----:B------:R-:W-:Y:S02]  /*7360*/  LOP3.LUT P2, RZ, R14, 0x2, RZ, 0xc0, !PT ;  /* 0x000000020eff7812 */ /* 0x000fe4000784c0ff */
[----:B------:R-:W-:Y:S02]  /*7370*/  SHF.R.U32.HI R5, RZ, R10, R5 ;  /* 0x0000000aff057219 */ /* 0x000fe40000011605 */
[----:B------:R-:W-:-:S02]  /*7380*/  PLOP3.LUT P0, PT, P0, P1, P2, 0xe0, 0x0 ;  /* 0x000000000000781c */ /* 0x000fc40000703c20 */
[----:B------:R-:W-:Y:S02]  /*7390*/  LOP3.LUT P1, RZ, R4, 0x7fffff, RZ, 0xc0, !PT ;  /* 0x007fffff04ff7812 */ /* 0x000fe4000782c0ff */
[----:B------:R-:W-:-:S04]  /*73a0*/  SEL R3, RZ, 0x1, !P0 ;  /* 0x00000001ff037807 */ /* 0x000fc80004000000 */
[----:B------:R-:W-:-:S04]  /*73b0*/  IADD3 R3, -R3, RZ, RZ ;  /* 0x000000ff03037210 */ /* 0x000fc80007ffe1ff */
[----:B------:R-:W-:-:S13]  /*73c0*/  ISETP.GE.AND P0, PT, R3, RZ, PT ;  /* 0x000000ff0300720c */ /* 0x000fda0003f06270 */
[----:B------:R-:W-:-:S04]  /*73d0*/  @!P0 IADD3 R5, R5, 0x1, RZ ;  /* 0x0000000105058810 */ /* 0x000fc80007ffe0ff */
[----:B------:R-:W-:-:S04]  /*73e0*/  @!P1 SHF.L.U32 R5, R5, 0x1, RZ ;  /* 0x0000000105059819 */ /* 0x000fc800000006ff */
[----:B------:R-:W-:Y:S01]  /*73f0*/  LOP3.LUT R5, R5, 0x80000000, R4, 0xf8, !PT ;  /* 0x8000000005057812 */ /* 0x000fe200078ef804 */
[----:B------:R-:W-:Y:S06]  /*7400*/  BRA `(.L_x_71) ;  /* 0x0000000000047947 */ /* 0x000fec0003800000 */
.L_x_72:
[----:B------:R1:W2:Y:S02]  /*7410*/  MUFU.RCP R5, R4 ;  /* 0x0000000400057308 */ /* 0x0002a40000001000 */
.L_x_71:
[----:B------:R-:W-:Y:S05]  /*7420*/  BSYNC B2 ;  /* 0x0000000000027941 */ /* 0x000fea0003800000 */
.L_x_69:
[----:B--2---:R-:W-:Y:S01]  /*7430*/  IMAD.MOV.U32 R3, RZ, RZ, R5 ;  /* 0x000000ffff037224 */ /* 0x004fe200078e0005 */
[----:B-1----:R-:W-:Y:S02]  /*7440*/  MOV R4, R17 ;  /* 0x0000001100047202 */ /* 0x002fe40000000f00 */
[----:B------:R-:W-:-:S04]  /*7450*/  MOV R5, 0x0 ;  /* 0x0000000000057802 */ /* 0x000fc80000000f00 */
[----:B------:R-:W-:Y:S05]  /*7460*/  RET.REL.NODEC R4 `(_ZN7cutlass13device_kernelINS_4fmha6kernel13FmhaKernelTmaINS1_10collective15FmhaMainloopTmaINS_10bfloat16_tEfN4cute5tupleIJNS7_1CILi64EEENS9_ILi128EEENS9_ILi16EEEEEENS4_13DefaultFusionEJEEENS4_15FmhaFwdEpilogueIS6_fNS8_IJSA_SC_SB_EEEEEJEEEEEvNT_6ParamsE) ;  /* 0xffffff8804e47950 */ /* 0x000fea0003c3ffff */
.L_x_73:
[----:B------:R-:W-:-:S00]  /*7470*/  BRA `(.L_x_73) ;  /* 0xfffffffc00fc7947 */ /* 0x000fc0000383ffff */
[----:B------:R-:W-:-:S00]  /*7480*/  NOP ;  /* 0x0000000000007918 */ /* 0x000fc00000000000 */
[----:B------:R-:W-:-:S00]  /*7490*/  NOP ;  /* 0x0000000000007918 */ /* 0x000fc00000000000 */
[----:B------:R-:W-:-:S00]  /*74a0*/  NOP ;  /* 0x0000000000007918 */ /* 0x000fc00000000000 */
[----:B------:R-:W-:-:S00]  /*74b0*/  NOP ;  /* 0x0000000000007918 */ /* 0x000fc00000000000 */
[----:B------:R-:W-:-:S00]  /*74c0*/  NOP ;  /* 0x0000000000007918 */ /* 0x000fc00000000000 */
[----:B------:R-:W-:-:S00]  /*74d0*/  NOP ;  /* 0x0000000000007918 */ /* 0x000fc00000000000 */
[----:B------:R-:W-:-:S00]  /*74e0*/  NOP ;  /* 0x0000000000007918 */ /* 0x000fc00000000000 */
[----:B------:R-:W-:-:S00]  /*74f0*/  NOP ;  /* 0x0000000000007918 */ /* 0x000fc00000000000 */
.L_x_74:


//--------------------- .nv.global.init           --------------------------
	.section	.nv.global.init,"aw",@progbits
.nv.global.init:
	.type		$str$23,@object
	.size		$str$23,($str$24 - $str$23)
$str$23:
        /*0000*/ 	.byte	0x28, 0x61, 0x64, 0x64, 0x72, 0x65, 0x73, 0x73, 0x20, 0x26, 0x20, 0x6d, 0x61, 0x73, 0x6b, 0x29
        /*0010*/ 	.byte	0x20, 0x3d, 0x3d, 0x20, 0x30, 0x00
	.type		$str$24,@object
	.size		$str$24,(__unnamed_1 - $str$24)
$str$24:
        /*0016*/ 	.byte	0x2f, 0x74, 0x6d, 0x70, 0x2f, 0x63, 0x75, 0x74, 0x6c, 0x61, 0x73, 0x73, 0x5f, 0x73, 0x77, 0x65
        /*0026*/ 	.byte	0x65, 0x70, 0x5f, 0x73, 0x72, 0x63, 0x2f, 0x69, 0x6e, 0x63, 0x6c, 0x75, 0x64, 0x65, 0x2f, 0x63
        /*0036*/ 	.byte	0x75, 0x74, 0x65, 0x2f, 0x70, 0x6f, 0x69, 0x6e, 0x74, 0x65, 0x72, 0x5f, 0x66, 0x6c, 0x61, 0x67
        /*0046*/ 	.byte	0x67, 0x65, 0x64, 0x2e, 0x68, 0x70, 0x70, 0x00
	.type		__unnamed_1,@object
	.size		__unnamed_1,(.L_0 - __unnamed_1)
__unnamed_1:
        /*004e*/ 	.byte	0x61, 0x75, 0x74, 0x6f, 0x20, 0x63, 0x75, 0x74, 0x65, 0x3a, 0x3a, 0x61, 0x73, 0x5f, 0x70, 0x6f
        /* <DEDUP_REMOVED lines=27> */
        /*020e*/ 	.byte	0x30, 0x3e, 0x3e, 0x3e, 0x3e, 0x3e, 0x5d, 0x00
.L_0:


//--------------------- .nv.shared._ZN7cutlass13device_kernelINS_4fmha6kernel13FmhaKernelTmaINS1_10collective15FmhaMainloopTmaINS_10bfloat16_tEfN4cute5tupleIJNS7_1CILi64EEENS9_ILi128EEENS9_ILi16EEEEEENS4_13DefaultFusionEJEEENS4_15FmhaFwdEpilogueIS6_fNS8_IJSA_SC_SB_EEEEEJEEEEEvNT_6ParamsE --------------------------
	.section	.nv.shared._ZN7cutlass13device_kernelINS_4fmha6kernel13FmhaKernelTmaINS1_10collective15FmhaMainloopTmaINS_10bfloat16_tEfN4cute5tupleIJNS7_1CILi64EEENS9_ILi128EEENS9_ILi16EEEEEENS4_13DefaultFusionEJEEENS4_15FmhaFwdEpilogueIS6_fNS8_IJSA_SC_SB_EEEEEJEEEEEvNT_6ParamsE,"aw",@nobits
	.sectionflags	@""
	.align	16
	.zero		1024


//--------------------- .nv.shared.reserved.0     --------------------------
	.section	.nv.shared.reserved.0,"aw",@nobits
	.weak		__nv_reservedSMEM_offset_0_alias
	.size		__nv_reservedSMEM_offset_0_alias, 0, 0
	.other		__nv_reservedSMEM_offset_0_alias,@"STO_CUDA_RESERVED_SHARED STV_DEFAULT"
__nv_reservedSMEM_offset_0_alias:
	.zero		0


//--------------------- .nv.global                --------------------------
	.section	.nv.global,"aw",@nobits
.nv.global:
	.type		_ZN39_INTERNAL_59f980fb_4_k_cu_b82c5709_27554cute1_E,@object
	.size		_ZN39_INTERNAL_59f980fb_4_k_cu_b82c5709_27554cute1_E,(_ZN39_INTERNAL_59f980fb_4_k_cu_b82c5709_27554cuda3std3__45__cpo6cbeginE - _ZN39_INTERNAL_59f980fb_4_k_cu_b82c5709_27554cute1_E)
_ZN39_INTERNAL_59f980fb_4_k_cu_b82c5709_27554cute1_E:
	.zero		1
	.type		_ZN39_INTERNAL_59f980fb_4_k_cu_b82c5709_27554cuda3std3__45__cpo6cbeginE,@object
	.size		_ZN39_INTERNAL_59f980fb_4_k_cu_b82c5709_27554cuda3std3__45__cpo6cbeginE,(_ZN39_INTERNAL_59f980fb_4_k_cu_b82c5709_27554cuda3std3__48in_placeE - _ZN39_INTERNAL_59f980fb_4_k_cu_b82c5709_27554cuda3std3__45__cpo6cbeginE)
_ZN39_INTERNAL_59f980fb_4_k_cu_b82c5709_27554cuda3std3__45__cpo6cbeginE:
	.zero		1
	.type		_ZN39_INTERNAL_59f980fb_4_k_cu_b82c5709_27554cuda3std3__48in_placeE,@object
	.size		_ZN39_INTERNAL_59f980fb_4_k_cu_b82c5709_27554cuda3std3__48in_placeE,(_ZN39_INTERNAL_59f980fb_4_k_cu_b82c5709_27554cuda3std6ranges3__45__cpo9iter_moveE - _ZN39_INTERNAL_59f980fb_4_k_cu_b82c5709_27554cuda3std3__48in_placeE)
_ZN39_INTERNAL_59f980fb_4_k_cu_b82c5709_27554cuda3std3__48in_placeE:
	.zero		1
	.type		_ZN39_INTERNAL_59f980fb_4_k_cu_b82c5709_27554cuda3std6ranges3__45__cpo9iter_moveE,@object
	.size		_ZN39_INTERNAL_59f980fb_4_k_cu_b82c5709_27554cuda3std6ranges3__45__cpo9iter_moveE,(_ZN39_INTERNAL_59f980fb_4_k_cu_b82c5709_27554cuda3std3__45__cpo5beginE - _ZN39_INTERNAL_59f980fb_4_k_cu_b82c5709_27554cuda3std6ranges3__45__cpo9iter_moveE)
_ZN39_INTERNAL_59f980fb_4_k_cu_b82c5709_27554cuda3std6ranges3__45__cpo9iter_moveE:
	.zero		1
	.type		_ZN39_INTERNAL_59f980fb_4_k_cu_b82c5709_27554cuda3std3__45__cpo5beginE,@object
	.size		_ZN39_INTERNAL_59f980fb_4_k_cu_b82c5709_27554cuda3std3__45__cpo5beginE,(_ZN39_INTERNAL_59f980fb_4_k_cu_b82c5709_27554cuda3std3__441_GLOBAL__N__59f980fb_4_k_cu_b82c5709_27556ignoreE - _ZN39_INTERNAL_59f980fb_4_k_cu_b82c5709_27554cuda3std3__45__cpo5beginE)
_ZN39_INTERNAL_59f980fb_4_k_cu_b82c5709_27554cuda3std3__45__cpo5beginE:
	.zero		1
	.type		_ZN39_INTERNAL_59f980fb_4_k_cu_b82c5709_27554cuda3std3__441_GLOBAL__N__59f980fb_4_k_cu_b82c5709_27556ignoreE,@object
	.size		_ZN39_INTERNAL_59f980fb_4_k_cu_b82c5709_27554cuda3std3__441_GLOBAL__N__59f980fb_4_k_cu_b82c5709_27556ignoreE,(_ZN39_INTERNAL_59f980fb_4_k_cu_b82c5709_27554cute7productE - _ZN39_INTERNAL_59f980fb_4_k_cu_b82c5709_27554cuda3std3__441_GLOBAL__N__59f980fb_4_k_cu_b82c5709_27556ignoreE)
_ZN39_INTERNAL_59f980fb_4_k_cu_b82c5709_27554cuda3std3__441_GLOBAL__N__59f980fb_4_k_cu_b82c5709_27556ignoreE:
	.zero		1
	.type		_ZN39_INTERNAL_59f980fb_4_k_cu_b82c5709_27554cute7productE,@object
	.size		_ZN39_INTERNAL_59f980fb_4_k_cu_b82c5709_27554cute7productE,(_ZN39_INTERNAL_59f980fb_4_k_cu_b82c5709_27554cuda3std3__45__cpo3endE - _ZN39_INTERNAL_59f980fb_4_k_cu_b82c5709_27554cute7productE)
_ZN39_INTERNAL_59f980fb_4_k_cu_b82c5709_27554cute7productE:
	.zero		1
	.type		_ZN39_INTERNAL_59f980fb_4_k_cu_b82c5709_27554cuda3std3__45__cpo3endE,@object
	.size		_ZN39_INTERNAL_59f980fb_4_k_cu_b82c5709_27554cuda3std3__45__cpo3endE,(_ZN39_INTERNAL_59f980fb_4_k_cu_b82c5709_27554cuda3std3__419piecewise_constructE - _ZN39_INTERNAL_59f980fb_4_k_cu_b82c5709_27554cuda3std3__45__cpo3endE)
_ZN39_INTERNAL_59f980fb_4_k_cu_b82c5709_27554cuda3std3__45__cpo3endE:
	.zero		1
	.type		_ZN39_INTERNAL_59f980fb_4_k_cu_b82c5709_27554cuda3std3__419piecewise_constructE,@object
	.size		_ZN39_INTERNAL_59f980fb_4_k_cu_b82c5709_27554cuda3std3__419piecewise_constructE,(_ZN39_INTERNAL_59f980fb_4_k_cu_b82c5709_27554cuda3std3__45__cpo4cendE - _ZN39_INTERNAL_59f980fb_4_k_cu_b82c5709_27554cuda3std3__419piecewise_constructE)
_ZN39_INTERNAL_59f980fb_4_k_cu_b82c5709_27554cuda3std3__419piecewise_constructE:
	.zero		1
	.type		_ZN39_INTERNAL_59f980fb_4_k_cu_b82c5709_27554cuda3std3__45__cpo4cendE,@object
	.size		_ZN39_INTERNAL_59f980fb_4_k_cu_b82c5709_27554cuda3std3__45__cpo4cendE,(_ZN39_INTERNAL_59f980fb_4_k_cu_b82c5709_27554cuda3std6ranges3__45__cpo4swapE - _ZN39_INTERNAL_59f980fb_4_k_cu_b82c5709_27554cuda3std3__45__cpo4cendE)
_ZN39_INTERNAL_59f980fb_4_k_cu_b82c5709_27554cuda3std3__45__cpo4cendE:
	.zero		1
	.type		_ZN39_INTERNAL_59f980fb_4_k_cu_b82c5709_27554cuda3std6ranges3__45__cpo4swapE,@object
	.size		_ZN39_INTERNAL_59f980fb_4_k_cu_b82c5709_27554cuda3std6ranges3__45__cpo4swapE,(.L_8 - _ZN39_INTERNAL_59f980fb_4_k_cu_b82c5709_27554cuda3std6ranges3__45__cpo4swapE)
_ZN39_INTERNAL_59f980fb_4_k_cu_b82c5709_27554cuda3std6ranges3__45__cpo4swapE:
	.zero		1
.L_8:


//--------------------- .nv.constant0._ZN7cutlass13device_kernelINS_4fmha6kernel13FmhaKernelTmaINS1_10collective15FmhaMainloopTmaINS_10bfloat16_tEfN4cute5tupleIJNS7_1CILi64EEENS9_ILi128EEENS9_ILi16EEEEEENS4_13DefaultFusionEJEEENS4_15FmhaFwdEpilogueIS6_fNS8_IJSA_SC_SB_EEEEEJEEEEEvNT_6ParamsE --------------------------
	.section	.nv.constant0._ZN7cutlass13device_kernelINS_4fmha6kernel13FmhaKernelTmaINS1_10collective15FmhaMainloopTmaINS_10bfloat16_tEfN4cute5tupleIJNS7_1CILi64EEENS9_ILi128EEENS9_ILi16EEEEEENS4_13DefaultFusionEJEEENS4_15FmhaFwdEpilogueIS6_fNS8_IJSA_SC_SB_EEEEEJEEEEEvNT_6ParamsE,"a",@progbits
	.sectionflags	@""
	.align	4
.nv.constant0._ZN7cutlass13device_kernelINS_4fmha6kernel13FmhaKernelTmaINS1_10collective15FmhaMainloopTmaINS_10bfloat16_tEfN4cute5tupleIJNS7_1CILi64EEENS9_ILi128EEENS9_ILi16EEEEEENS4_13DefaultFusionEJEEENS4_15FmhaFwdEpilogueIS6_fNS8_IJSA_SC_SB_EEEEEJEEEEEvNT_6ParamsE:
	.zero		2688


//--------------------- SYMBOLS --------------------------

	.type		.nv.reservedSmem.offset0,@object
	.size		.nv.reservedSmem.offset0,0x4
	.type		__assertfail,@function
